//
// Generated by NVIDIA NVVM Compiler
//
// Compiler Build ID: CL-36424714
// Cuda compilation tools, release 13.0, V13.0.88
// Based on NVVM 20.0.0
//

.version 9.0
.target sm_100
.address_size 64

	// .globl	_Z12block_matmulPKfS0_Pfii
// _ZZ12block_matmulPKfS0_PfiiE2M1 has been demoted
// _ZZ12block_matmulPKfS0_PfiiE2M2 has been demoted

.visible .entry _Z12block_matmulPKfS0_Pfii(
	.param .u64 .ptr .align 1 _Z12block_matmulPKfS0_Pfii_param_0,
	.param .u64 .ptr .align 1 _Z12block_matmulPKfS0_Pfii_param_1,
	.param .u64 .ptr .align 1 _Z12block_matmulPKfS0_Pfii_param_2,
	.param .u32 _Z12block_matmulPKfS0_Pfii_param_3,
	.param .u32 _Z12block_matmulPKfS0_Pfii_param_4
)
{
	.reg .pred 	%p<5>;
	.reg .b32 	%r<74>;
	.reg .b32 	%f<163>;
	.reg .b64 	%rd<34>;
	// demoted variable
	.shared .align 4 .b8 _ZZ12block_matmulPKfS0_PfiiE2M1[1024];
	// demoted variable
	.shared .align 4 .b8 _ZZ12block_matmulPKfS0_PfiiE2M2[1024];
	ld.param.u32 	%r25, [_Z12block_matmulPKfS0_Pfii_param_3];
	ld.param.u32 	%r26, [_Z12block_matmulPKfS0_Pfii_param_4];
	mov.u32 	%r1, %ctaid.y;
	mov.u32 	%r2, %ctaid.x;
	mov.u32 	%r3, %tid.y;
	mov.u32 	%r4, %tid.x;
	cvt.s64.s32 	%rd8, %r25;
	shr.u64 	%rd1, %rd8, 4;
	setp.lt.u32 	%p1, %r25, 16;
	mov.f32 	%f160, 0f00000000;
	@%p1 bra 	$L__BB0_6;
	ld.param.u32 	%r65, [_Z12block_matmulPKfS0_Pfii_param_3];
	mov.u32 	%r5, %ntid.y;
	mad.lo.s32 	%r28, %r1, %r5, %r3;
	mul.lo.s32 	%r6, %r65, %r28;
	mov.u32 	%r7, %ntid.x;
	add.s32 	%r70, %r6, %r4;
	shl.b32 	%r29, %r3, 6;
	mov.u32 	%r30, _ZZ12block_matmulPKfS0_PfiiE2M1;
	add.s32 	%r9, %r30, %r29;
	mad.lo.s32 	%r10, %r2, %r7, %r4;
	setp.eq.s64 	%p2, %rd1, 1;
	mov.f32 	%f160, 0f00000000;
	mov.b32 	%r73, 0;
	@%p2 bra 	$L__BB0_4;
	and.b64  	%rd33, %rd1, 1152921504606846974;
	add.s32 	%r32, %r4, %r7;
	add.s32 	%r71, %r32, %r6;
	add.s32 	%r33, %r3, %r5;
	mad.lo.s32 	%r69, %r26, %r33, %r10;
	mad.lo.s32 	%r68, %r3, %r26, %r10;
	mov.f32 	%f160, 0f00000000;
	mov.b32 	%r73, 0;
$L__BB0_3:
	ld.param.u64 	%rd30, [_Z12block_matmulPKfS0_Pfii_param_1];
	ld.param.u64 	%rd28, [_Z12block_matmulPKfS0_Pfii_param_0];
	cvta.to.global.u64 	%rd9, %rd28;
	mul.wide.u32 	%rd10, %r70, 4;
	add.s64 	%rd11, %rd9, %rd10;
	ld.global.f32 	%f11, [%rd11];
	shl.b32 	%r34, %r4, 2;
	add.s32 	%r35, %r9, %r34;
	st.shared.f32 	[%r35], %f11;
	cvta.to.global.u64 	%rd12, %rd30;
	mul.wide.u32 	%rd13, %r68, 4;
	add.s64 	%rd14, %rd12, %rd13;
	ld.global.f32 	%f12, [%rd14];
	mov.u32 	%r37, _ZZ12block_matmulPKfS0_PfiiE2M2;
	add.s32 	%r38, %r37, %r34;
	add.s32 	%r39, %r38, %r29;
	st.shared.f32 	[%r39], %f12;
	bar.sync 	0;
	ld.shared.f32 	%f13, [%r9];
	ld.shared.f32 	%f14, [%r38];
	fma.rn.f32 	%f15, %f13, %f14, %f160;
	ld.shared.f32 	%f16, [%r9+4];
	ld.shared.f32 	%f17, [%r38+64];
	fma.rn.f32 	%f18, %f16, %f17, %f15;
	ld.shared.f32 	%f19, [%r9+8];
	ld.shared.f32 	%f20, [%r38+128];
	fma.rn.f32 	%f21, %f19, %f20, %f18;
	ld.shared.f32 	%f22, [%r9+12];
	ld.shared.f32 	%f23, [%r38+192];
	fma.rn.f32 	%f24, %f22, %f23, %f21;
	ld.shared.f32 	%f25, [%r9+16];
	ld.shared.f32 	%f26, [%r38+256];
	fma.rn.f32 	%f27, %f25, %f26, %f24;
	ld.shared.f32 	%f28, [%r9+20];
	ld.shared.f32 	%f29, [%r38+320];
	fma.rn.f32 	%f30, %f28, %f29, %f27;
	ld.shared.f32 	%f31, [%r9+24];
	ld.shared.f32 	%f32, [%r38+384];
	fma.rn.f32 	%f33, %f31, %f32, %f30;
	ld.shared.f32 	%f34, [%r9+28];
	ld.shared.f32 	%f35, [%r38+448];
	fma.rn.f32 	%f36, %f34, %f35, %f33;
	ld.shared.f32 	%f37, [%r9+32];
	ld.shared.f32 	%f38, [%r38+512];
	fma.rn.f32 	%f39, %f37, %f38, %f36;
	ld.shared.f32 	%f40, [%r9+36];
	ld.shared.f32 	%f41, [%r38+576];
	fma.rn.f32 	%f42, %f40, %f41, %f39;
	ld.shared.f32 	%f43, [%r9+40];
	ld.shared.f32 	%f44, [%r38+640];
	fma.rn.f32 	%f45, %f43, %f44, %f42;
	ld.shared.f32 	%f46, [%r9+44];
	ld.shared.f32 	%f47, [%r38+704];
	fma.rn.f32 	%f48, %f46, %f47, %f45;
	ld.shared.f32 	%f49, [%r9+48];
	ld.shared.f32 	%f50, [%r38+768];
	fma.rn.f32 	%f51, %f49, %f50, %f48;
	ld.shared.f32 	%f52, [%r9+52];
	ld.shared.f32 	%f53, [%r38+832];
	fma.rn.f32 	%f54, %f52, %f53, %f51;
	ld.shared.f32 	%f55, [%r9+56];
	ld.shared.f32 	%f56, [%r38+896];
	fma.rn.f32 	%f57, %f55, %f56, %f54;
	ld.shared.f32 	%f58, [%r9+60];
	ld.shared.f32 	%f59, [%r38+960];
	fma.rn.f32 	%f60, %f58, %f59, %f57;
	bar.sync 	0;
	mul.wide.u32 	%rd15, %r71, 4;
	add.s64 	%rd16, %rd9, %rd15;
	ld.global.f32 	%f61, [%rd16];
	st.shared.f32 	[%r35], %f61;
	mul.wide.u32 	%rd17, %r69, 4;
	add.s64 	%rd18, %rd12, %rd17;
	ld.global.f32 	%f62, [%rd18];
	st.shared.f32 	[%r39], %f62;
	bar.sync 	0;
	ld.shared.f32 	%f63, [%r9];
	ld.shared.f32 	%f64, [%r38];
	fma.rn.f32 	%f65, %f63, %f64, %f60;
	ld.shared.f32 	%f66, [%r9+4];
	ld.shared.f32 	%f67, [%r38+64];
	fma.rn.f32 	%f68, %f66, %f67, %f65;
	ld.shared.f32 	%f69, [%r9+8];
	ld.shared.f32 	%f70, [%r38+128];
	fma.rn.f32 	%f71, %f69, %f70, %f68;
	ld.shared.f32 	%f72, [%r9+12];
	ld.shared.f32 	%f73, [%r38+192];
	fma.rn.f32 	%f74, %f72, %f73, %f71;
	ld.shared.f32 	%f75, [%r9+16];
	ld.shared.f32 	%f76, [%r38+256];
	fma.rn.f32 	%f77, %f75, %f76, %f74;
	ld.shared.f32 	%f78, [%r9+20];
	ld.shared.f32 	%f79, [%r38+320];
	fma.rn.f32 	%f80, %f78, %f79, %f77;
	ld.shared.f32 	%f81, [%r9+24];
	ld.shared.f32 	%f82, [%r38+384];
	fma.rn.f32 	%f83, %f81, %f82, %f80;
	ld.shared.f32 	%f84, [%r9+28];
	ld.shared.f32 	%f85, [%r38+448];
	fma.rn.f32 	%f86, %f84, %f85, %f83;
	ld.shared.f32 	%f87, [%r9+32];
	ld.shared.f32 	%f88, [%r38+512];
	fma.rn.f32 	%f89, %f87, %f88, %f86;
	ld.shared.f32 	%f90, [%r9+36];
	ld.shared.f32 	%f91, [%r38+576];
	fma.rn.f32 	%f92, %f90, %f91, %f89;
	ld.shared.f32 	%f93, [%r9+40];
	ld.shared.f32 	%f94, [%r38+640];
	fma.rn.f32 	%f95, %f93, %f94, %f92;
	ld.shared.f32 	%f96, [%r9+44];
	ld.shared.f32 	%f97, [%r38+704];
	fma.rn.f32 	%f98, %f96, %f97, %f95;
	ld.shared.f32 	%f99, [%r9+48];
	ld.shared.f32 	%f100, [%r38+768];
	fma.rn.f32 	%f101, %f99, %f100, %f98;
	ld.shared.f32 	%f102, [%r9+52];
	ld.shared.f32 	%f103, [%r38+832];
	fma.rn.f32 	%f104, %f102, %f103, %f101;
	ld.shared.f32 	%f105, [%r9+56];
	ld.shared.f32 	%f106, [%r38+896];
	fma.rn.f32 	%f107, %f105, %f106, %f104;
	ld.shared.f32 	%f108, [%r9+60];
	ld.shared.f32 	%f109, [%r38+960];
	fma.rn.f32 	%f160, %f108, %f109, %f107;
	bar.sync 	0;
	add.s32 	%r73, %r73, 2;
	shl.b32 	%r40, %r7, 1;
	add.s32 	%r71, %r71, %r40;
	add.s32 	%r70, %r70, %r40;
	mul.lo.s32 	%r41, %r5, %r26;
	shl.b32 	%r42, %r41, 1;
	add.s32 	%r69, %r69, %r42;
	add.s32 	%r68, %r68, %r42;
	add.s64 	%rd33, %rd33, -2;
	setp.ne.s64 	%p3, %rd33, 0;
	@%p3 bra 	$L__BB0_3;
$L__BB0_4:
	ld.param.u32 	%r66, [_Z12block_matmulPKfS0_Pfii_param_3];
	and.b32  	%r43, %r66, 16;
	setp.eq.s32 	%p4, %r43, 0;
	@%p4 bra 	$L__BB0_6;
	ld.param.u32 	%r67, [_Z12block_matmulPKfS0_Pfii_param_3];
	ld.param.u64 	%rd31, [_Z12block_matmulPKfS0_Pfii_param_1];
	ld.param.u64 	%rd29, [_Z12block_matmulPKfS0_Pfii_param_0];
	mad.lo.s32 	%r46, %r67, %r28, %r4;
	mad.lo.s32 	%r47, %r73, %r7, %r46;
	cvta.to.global.u64 	%rd19, %rd29;
	mul.wide.u32 	%rd20, %r47, 4;
	add.s64 	%rd21, %rd19, %rd20;
	ld.global.f32 	%f110, [%rd21];
	shl.b32 	%r48, %r4, 2;
	add.s32 	%r49, %r9, %r48;
	st.shared.f32 	[%r49], %f110;
	mad.lo.s32 	%r50, %r73, %r5, %r3;
	mad.lo.s32 	%r53, %r50, %r26, %r10;
	cvta.to.global.u64 	%rd22, %rd31;
	mul.wide.u32 	%rd23, %r53, 4;
	add.s64 	%rd24, %rd22, %rd23;
	ld.global.f32 	%f111, [%rd24];
	mov.u32 	%r55, _ZZ12block_matmulPKfS0_PfiiE2M2;
	add.s32 	%r56, %r55, %r48;
	add.s32 	%r57, %r56, %r29;
	st.shared.f32 	[%r57], %f111;
	bar.sync 	0;
	ld.shared.f32 	%f112, [%r9];
	ld.shared.f32 	%f113, [%r56];
	fma.rn.f32 	%f114, %f112, %f113, %f160;
	ld.shared.f32 	%f115, [%r9+4];
	ld.shared.f32 	%f116, [%r56+64];
	fma.rn.f32 	%f117, %f115, %f116, %f114;
	ld.shared.f32 	%f118, [%r9+8];
	ld.shared.f32 	%f119, [%r56+128];
	fma.rn.f32 	%f120, %f118, %f119, %f117;
	ld.shared.f32 	%f121, [%r9+12];
	ld.shared.f32 	%f122, [%r56+192];
	fma.rn.f32 	%f123, %f121, %f122, %f120;
	ld.shared.f32 	%f124, [%r9+16];
	ld.shared.f32 	%f125, [%r56+256];
	fma.rn.f32 	%f126, %f124, %f125, %f123;
	ld.shared.f32 	%f127, [%r9+20];
	ld.shared.f32 	%f128, [%r56+320];
	fma.rn.f32 	%f129, %f127, %f128, %f126;
	ld.shared.f32 	%f130, [%r9+24];
	ld.shared.f32 	%f131, [%r56+384];
	fma.rn.f32 	%f132, %f130, %f131, %f129;
	ld.shared.f32 	%f133, [%r9+28];
	ld.shared.f32 	%f134, [%r56+448];
	fma.rn.f32 	%f135, %f133, %f134, %f132;
	ld.shared.f32 	%f136, [%r9+32];
	ld.shared.f32 	%f137, [%r56+512];
	fma.rn.f32 	%f138, %f136, %f137, %f135;
	ld.shared.f32 	%f139, [%r9+36];
	ld.shared.f32 	%f140, [%r56+576];
	fma.rn.f32 	%f141, %f139, %f140, %f138;
	ld.shared.f32 	%f142, [%r9+40];
	ld.shared.f32 	%f143, [%r56+640];
	fma.rn.f32 	%f144, %f142, %f143, %f141;
	ld.shared.f32 	%f145, [%r9+44];
	ld.shared.f32 	%f146, [%r56+704];
	fma.rn.f32 	%f147, %f145, %f146, %f144;
	ld.shared.f32 	%f148, [%r9+48];
	ld.shared.f32 	%f149, [%r56+768];
	fma.rn.f32 	%f150, %f148, %f149, %f147;
	ld.shared.f32 	%f151, [%r9+52];
	ld.shared.f32 	%f152, [%r56+832];
	fma.rn.f32 	%f153, %f151, %f152, %f150;
	ld.shared.f32 	%f154, [%r9+56];
	ld.shared.f32 	%f155, [%r56+896];
	fma.rn.f32 	%f156, %f154, %f155, %f153;
	ld.shared.f32 	%f157, [%r9+60];
	ld.shared.f32 	%f158, [%r56+960];
	fma.rn.f32 	%f160, %f157, %f158, %f156;
	bar.sync 	0;
$L__BB0_6:
	ld.param.u64 	%rd32, [_Z12block_matmulPKfS0_Pfii_param_2];
	cvta.to.global.u64 	%rd25, %rd32;
	mov.u32 	%r58, %ntid.y;
	mad.lo.s32 	%r60, %r1, %r58, %r3;
	mov.u32 	%r61, %ntid.x;
	mad.lo.s32 	%r63, %r2, %r61, %r4;
	mad.lo.s32 	%r64, %r26, %r60, %r63;
	mul.wide.u32 	%rd26, %r64, 4;
	add.s64 	%rd27, %rd25, %rd26;
	st.global.f32 	[%rd27], %f160;
	ret;

}
	// .globl	_Z6matmulPKfS0_Pfii
.visible .entry _Z6matmulPKfS0_Pfii(
	.param .u64 .ptr .align 1 _Z6matmulPKfS0_Pfii_param_0,
	.param .u64 .ptr .align 1 _Z6matmulPKfS0_Pfii_param_1,
	.param .u64 .ptr .align 1 _Z6matmulPKfS0_Pfii_param_2,
	.param .u32 _Z6matmulPKfS0_Pfii_param_3,
	.param .u32 _Z6matmulPKfS0_Pfii_param_4
)
{
	.reg .pred 	%p<10>;
	.reg .b32 	%r<43>;
	.reg .b32 	%f<68>;
	.reg .b64 	%rd<40>;

	ld.param.u64 	%rd5, [_Z6matmulPKfS0_Pfii_param_0];
	ld.param.u64 	%rd6, [_Z6matmulPKfS0_Pfii_param_1];
	ld.param.u64 	%rd4, [_Z6matmulPKfS0_Pfii_param_2];
	ld.param.u32 	%r20, [_Z6matmulPKfS0_Pfii_param_3];
	ld.param.u32 	%r21, [_Z6matmulPKfS0_Pfii_param_4];
	cvta.to.global.u64 	%rd1, %rd6;
	cvta.to.global.u64 	%rd2, %rd5;
	mov.u32 	%r22, %ctaid.y;
	mov.u32 	%r23, %ntid.y;
	mov.u32 	%r24, %tid.y;
	mad.lo.s32 	%r1, %r22, %r23, %r24;
	mov.u32 	%r25, %ctaid.x;
	mov.u32 	%r26, %ntid.x;
	mov.u32 	%r27, %tid.x;
	mad.lo.s32 	%r2, %r25, %r26, %r27;
	setp.eq.s32 	%p1, %r20, 0;
	mov.f32 	%f67, 0f00000000;
	@%p1 bra 	$L__BB1_12;
	mul.lo.s32 	%r3, %r20, %r1;
	and.b32  	%r4, %r20, 7;
	setp.lt.u32 	%p2, %r20, 8;
	mov.f32 	%f67, 0f00000000;
	mov.b32 	%r41, 0;
	@%p2 bra 	$L__BB1_4;
	and.b32  	%r41, %r20, -8;
	neg.s32 	%r39, %r41;
	shl.b32 	%r7, %r21, 3;
	add.s64 	%rd3, %rd2, 16;
	mov.f32 	%f67, 0f00000000;
	mul.wide.s32 	%rd11, %r21, 4;
	mov.u32 	%r37, %r3;
	mov.u32 	%r38, %r2;
$L__BB1_3:
	.pragma "nounroll";
	mul.wide.s32 	%rd7, %r37, 4;
	add.s64 	%rd8, %rd3, %rd7;
	ld.global.f32 	%f17, [%rd8+-16];
	mul.wide.s32 	%rd9, %r38, 4;
	add.s64 	%rd10, %rd1, %rd9;
	ld.global.f32 	%f18, [%rd10];
	fma.rn.f32 	%f19, %f17, %f18, %f67;
	ld.global.f32 	%f20, [%rd8+-12];
	add.s64 	%rd12, %rd10, %rd11;
	ld.global.f32 	%f21, [%rd12];
	fma.rn.f32 	%f22, %f20, %f21, %f19;
	ld.global.f32 	%f23, [%rd8+-8];
	add.s64 	%rd13, %rd12, %rd11;
	ld.global.f32 	%f24, [%rd13];
	fma.rn.f32 	%f25, %f23, %f24, %f22;
	ld.global.f32 	%f26, [%rd8+-4];
	add.s64 	%rd14, %rd13, %rd11;
	ld.global.f32 	%f27, [%rd14];
	fma.rn.f32 	%f28, %f26, %f27, %f25;
	ld.global.f32 	%f29, [%rd8];
	add.s64 	%rd15, %rd14, %rd11;
	ld.global.f32 	%f30, [%rd15];
	fma.rn.f32 	%f31, %f29, %f30, %f28;
	ld.global.f32 	%f32, [%rd8+4];
	add.s64 	%rd16, %rd15, %rd11;
	ld.global.f32 	%f33, [%rd16];
	fma.rn.f32 	%f34, %f32, %f33, %f31;
	ld.global.f32 	%f35, [%rd8+8];
	add.s64 	%rd17, %rd16, %rd11;
	ld.global.f32 	%f36, [%rd17];
	fma.rn.f32 	%f37, %f35, %f36, %f34;
	ld.global.f32 	%f38, [%rd8+12];
	add.s64 	%rd18, %rd17, %rd11;
	ld.global.f32 	%f39, [%rd18];
	fma.rn.f32 	%f67, %f38, %f39, %f37;
	add.s32 	%r39, %r39, 8;
	add.s32 	%r38, %r38, %r7;
	add.s32 	%r37, %r37, 8;
	setp.ne.s32 	%p3, %r39, 0;
	@%p3 bra 	$L__BB1_3;
$L__BB1_4:
	setp.eq.s32 	%p4, %r4, 0;
	@%p4 bra 	$L__BB1_12;
	and.b32  	%r15, %r20, 3;
	setp.lt.u32 	%p5, %r4, 4;
	@%p5 bra 	$L__BB1_7;
	add.s32 	%r29, %r41, %r3;
	mul.wide.s32 	%rd19, %r29, 4;
	add.s64 	%rd20, %rd2, %rd19;
	ld.global.f32 	%f41, [%rd20];
	mad.lo.s32 	%r30, %r41, %r21, %r2;
	mul.wide.s32 	%rd21, %r30, 4;
	add.s64 	%rd22, %rd1, %rd21;
	ld.global.f32 	%f42, [%rd22];
	fma.rn.f32 	%f43, %f41, %f42, %f67;
	ld.global.f32 	%f44, [%rd20+4];
	mul.wide.s32 	%rd23, %r21, 4;
	add.s64 	%rd24, %rd22, %rd23;
	ld.global.f32 	%f45, [%rd24];
	fma.rn.f32 	%f46, %f44, %f45, %f43;
	ld.global.f32 	%f47, [%rd20+8];
	add.s64 	%rd25, %rd24, %rd23;
	ld.global.f32 	%f48, [%rd25];
	fma.rn.f32 	%f49, %f47, %f48, %f46;
	ld.global.f32 	%f50, [%rd20+12];
	add.s64 	%rd26, %rd25, %rd23;
	ld.global.f32 	%f51, [%rd26];
	fma.rn.f32 	%f67, %f50, %f51, %f49;
	add.s32 	%r41, %r41, 4;
$L__BB1_7:
	setp.eq.s32 	%p6, %r15, 0;
	@%p6 bra 	$L__BB1_12;
	setp.eq.s32 	%p7, %r15, 1;
	@%p7 bra 	$L__BB1_10;
	add.s32 	%r31, %r41, %r3;
	mul.wide.s32 	%rd27, %r31, 4;
	add.s64 	%rd28, %rd2, %rd27;
	ld.global.f32 	%f53, [%rd28];
	mad.lo.s32 	%r32, %r41, %r21, %r2;
	mul.wide.s32 	%rd29, %r32, 4;
	add.s64 	%rd30, %rd1, %rd29;
	ld.global.f32 	%f54, [%rd30];
	fma.rn.f32 	%f55, %f53, %f54, %f67;
	ld.global.f32 	%f56, [%rd28+4];
	mul.wide.s32 	%rd31, %r21, 4;
	add.s64 	%rd32, %rd30, %rd31;
	ld.global.f32 	%f57, [%rd32];
	fma.rn.f32 	%f67, %f56, %f57, %f55;
	add.s32 	%r41, %r41, 2;
$L__BB1_10:
	and.b32  	%r33, %r20, 1;
	setp.eq.b32 	%p8, %r33, 1;
	not.pred 	%p9, %p8;
	@%p9 bra 	$L__BB1_12;
	add.s32 	%r34, %r41, %r3;
	mul.wide.s32 	%rd33, %r34, 4;
	add.s64 	%rd34, %rd2, %rd33;
	ld.global.f32 	%f58, [%rd34];
	mad.lo.s32 	%r35, %r41, %r21, %r2;
	mul.wide.s32 	%rd35, %r35, 4;
	add.s64 	%rd36, %rd1, %rd35;
	ld.global.f32 	%f59, [%rd36];
	fma.rn.f32 	%f67, %f58, %f59, %f67;
$L__BB1_12:
	cvta.to.global.u64 	%rd37, %rd4;
	mad.lo.s32 	%r36, %r21, %r1, %r2;
	mul.wide.s32 	%rd38, %r36, 4;
	add.s64 	%rd39, %rd37, %rd38;
	st.global.f32 	[%rd39], %f67;
	ret;

}
	// .globl	_Z11init_matrixPf
.visible .entry _Z11init_matrixPf(
	.param .u64 .ptr .align 1 _Z11init_matrixPf_param_0
)
{
	.reg .b32 	%r<13>;
	.reg .b32 	%f<4>;
	.reg .b64 	%rd<5>;

	ld.param.u64 	%rd1, [_Z11init_matrixPf_param_0];
	cvta.to.global.u64 	%rd2, %rd1;
	mov.u32 	%r1, %tid.x;
	mov.u32 	%r2, %ntid.x;
	mov.u32 	%r3, %ctaid.x;
	mov.u32 	%r4, %tid.y;
	mov.u32 	%r5, %ntid.y;
	mov.u32 	%r6, %ctaid.y;
	mad.lo.s32 	%r7, %r5, %r6, %r4;
	mov.u32 	%r8, %nctaid.x;
	mad.lo.s32 	%r9, %r7, %r8, %r3;
	mad.lo.s32 	%r10, %r9, %r2, %r1;
	mov.u32 	%r11, %nctaid.y;
	mul.lo.s32 	%r12, %r8, %r11;
	cvt.rn.f32.u32 	%f1, %r12;
	cvt.rn.f32.s32 	%f2, %r10;
	div.rn.f32 	%f3, %f2, %f1;
	mul.wide.s32 	%rd3, %r10, 4;
	add.s64 	%rd4, %rd2, %rd3;
	st.global.f32 	[%rd4], %f3;
	ret;

}


// ===== COMPILED SASS (sm_100) =====

	.target	sm_100

	.elftype	@"ET_EXEC"


//--------------------- .note.nv.tkinfo           --------------------------
	.section	.note.nv.tkinfo,"",@"SHT_NOTE"
	.sectionflags	@"SHF_NOTE_NV_TKINFO"
	.tkinfo
        /*0018*/ 	.word	0x00000002
        /*0030*/ 	.string	""
        /*0030*/ 	.string	"ptxas"
        /*0030*/ 	.string	"Cuda compilation tools, release 13.0, V13.0.88"
        /*0030*/ 	.string	"Build cuda_13.0.r13.0/compiler.36424714_0"
        /*0030*/ 	.string	"-arch sm_100 -m 64 "



//--------------------- .note.nv.cuinfo           --------------------------
	.section	.note.nv.cuinfo,"",@"SHT_NOTE"
	.sectionflags	@"SHF_NOTE_NV_CUINFO"
        /*0018*/ 	.short	0x0002
        /*001a*/ 	.short	0x0064
        /*001c*/ 	.short	0x0082
	.zero		2


//--------------------- .nv.info                  --------------------------
	.section	.nv.info,"",@"SHT_CUDA_INFO"
	.align	4


	//----- nvinfo : EIATTR_REGCOUNT
	.align		4
        /*0000*/ 	.byte	0x04, 0x2f
        /*0002*/ 	.short	(.L_1 - .L_0)
	.align		4
.L_0:
        /*0004*/ 	.word	index@(_Z12block_matmulPKfS0_Pfii)
        /*0008*/ 	.word	0x00000020


	//----- nvinfo : EIATTR_FRAME_SIZE
	.align		4
.L_1:
        /*000c*/ 	.byte	0x04, 0x11
        /*000e*/ 	.short	(.L_3 - .L_2)
	.align		4
.L_2:
        /*0010*/ 	.word	index@(_Z12block_matmulPKfS0_Pfii)
        /*0014*/ 	.word	0x00000000


	//----- nvinfo : EIATTR_REGCOUNT
	.align		4
.L_3:
        /*0018*/ 	.byte	0x04, 0x2f
        /*001a*/ 	.short	(.L_5 - .L_4)
	.align		4
.L_4:
        /*001c*/ 	.word	index@(_Z6matmulPKfS0_Pfii)
        /*0020*/ 	.word	0x00000020


	//----- nvinfo : EIATTR_FRAME_SIZE
	.align		4
.L_5:
        /*0024*/ 	.byte	0x04, 0x11
        /*0026*/ 	.short	(.L_7 - .L_6)
	.align		4
.L_6:
        /*0028*/ 	.word	index@(_Z6matmulPKfS0_Pfii)
        /*002c*/ 	.word	0x00000000


	//----- nvinfo : EIATTR_REGCOUNT
	.align		4
.L_7:
        /*0030*/ 	.byte	0x04, 0x2f
        /*0032*/ 	.short	(.L_9 - .L_8)
	.align		4
.L_8:
        /*0034*/ 	.word	index@(_Z11init_matrixPf)
        /*0038*/ 	.word	0x00000010


	//----- nvinfo : EIATTR_FRAME_SIZE
	.align		4
.L_9:
        /*003c*/ 	.byte	0x04, 0x11
        /*003e*/ 	.short	(.L_11 - .L_10)
	.align		4
.L_10:
        /*0040*/ 	.word	index@($__internal_0_$__cuda_sm3x_div_rn_noftz_f32_slowpath)
        /*0044*/ 	.word	0x00000000


	//----- nvinfo : EIATTR_FRAME_SIZE
	.align		4
.L_11:
        /*0048*/ 	.byte	0x04, 0x11
        /*004a*/ 	.short	(.L_13 - .L_12)
	.align		4
.L_12:
        /*004c*/ 	.word	index@(_Z11init_matrixPf)
        /*0050*/ 	.word	0x00000000


	//----- nvinfo : EIATTR_MIN_STACK_SIZE
	.align		4
.L_13:
        /*0054*/ 	.byte	0x04, 0x12
        /*0056*/ 	.short	(.L_15 - .L_14)
	.align		4
.L_14:
        /*0058*/ 	.word	index@(_Z11init_matrixPf)
        /*005c*/ 	.word	0x00000000


	//----- nvinfo : EIATTR_MIN_STACK_SIZE
	.align		4
.L_15:
        /*0060*/ 	.byte	0x04, 0x12
        /*0062*/ 	.short	(.L_17 - .L_16)
	.align		4
.L_16:
        /*0064*/ 	.word	index@(_Z6matmulPKfS0_Pfii)
        /*0068*/ 	.word	0x00000000


	//----- nvinfo : EIATTR_MIN_STACK_SIZE
	.align		4
.L_17:
        /*006c*/ 	.byte	0x04, 0x12
        /*006e*/ 	.short	(.L_19 - .L_18)
	.align		4
.L_18:
        /*0070*/ 	.word	index@(_Z12block_matmulPKfS0_Pfii)
        /*0074*/ 	.word	0x00000000
.L_19:


//--------------------- .nv.compat                --------------------------
	.section	.nv.compat,"",@"SHT_CUDA_COMPAT_INFO"
	.align	4
        /*0000*/ 	.byte	0x02, 0x09, 0x00, 0x00, 0x02, 0x02, 0x01, 0x00, 0x02, 0x05, 0x05, 0x00, 0x03, 0x07, 0x01, 0x01
        /*0010*/ 	.byte	0x02, 0x03, 0x00, 0x00, 0x02, 0x06, 0x01, 0x00, 0x04, 0x0b, 0x08, 0x00, 0x01, 0x00, 0x00, 0x00
        /*0020*/ 	.byte	0x00, 0x00, 0x00, 0x00


//--------------------- .nv.info._Z11init_matrixPf --------------------------
	.section	.nv.info._Z11init_matrixPf,"",@"SHT_CUDA_INFO"
	.sectionflags	@""
	.align	4


	//----- nvinfo : EIATTR_CUDA_API_VERSION
	.align		4
        /*0000*/ 	.byte	0x04, 0x37
        /*0002*/ 	.short	(.L_21 - .L_20)
.L_20:
        /*0004*/ 	.word	0x00000082


	//----- nvinfo : EIATTR_KPARAM_INFO
	.align		4
.L_21:
        /*0008*/ 	.byte	0x04, 0x17
        /*000a*/ 	.short	(.L_23 - .L_22)
.L_22:
        /*000c*/ 	.word	0x00000000
        /*0010*/ 	.short	0x0000
        /*0012*/ 	.short	0x0000
        /*0014*/ 	.byte	0x00, 0xf5, 0x21, 0x00


	//----- nvinfo : EIATTR_SPARSE_MMA_MASK
	.align		4
.L_23:
        /*0018*/ 	.byte	0x03, 0x50
        /*001a*/ 	.short	0x0000


	//----- nvinfo : EIATTR_MAXREG_COUNT
	.align		4
        /*001c*/ 	.byte	0x03, 0x1b
        /*001e*/ 	.short	0x00ff


	//----- nvinfo : EIATTR_MERCURY_ISA_VERSION
	.align		4
        /*0020*/ 	.byte	0x03, 0x5f
        /*0022*/ 	.short	0x0101


	//----- nvinfo : EIATTR_VRC_CTA_INIT_COUNT
	.align		4
        /*0024*/ 	.byte	0x02, 0x4a
	.zero		1
	.zero		1


	//----- nvinfo : EIATTR_EXIT_INSTR_OFFSETS
	.align		4
        /*0028*/ 	.byte	0x04, 0x1c
        /*002a*/ 	.short	(.L_25 - .L_24)


	//   ....[0]....
.L_24:
        /*002c*/ 	.word	0x00000200


	//----- nvinfo : EIATTR_CRS_STACK_SIZE
	.align		4
.L_25:
        /*0030*/ 	.byte	0x04, 0x1e
        /*0032*/ 	.short	(.L_27 - .L_26)
.L_26:
        /*0034*/ 	.word	0x00000000


	//----- nvinfo : EIATTR_CBANK_PARAM_SIZE
	.align		4
.L_27:
        /*0038*/ 	.byte	0x03, 0x19
        /*003a*/ 	.short	0x0008


	//----- nvinfo : EIATTR_PARAM_CBANK
	.align		4
        /*003c*/ 	.byte	0x04, 0x0a
        /*003e*/ 	.short	(.L_29 - .L_28)
	.align		4
.L_28:
        /*0040*/ 	.word	index@(.nv.constant0._Z11init_matrixPf)
        /*0044*/ 	.short	0x0380
        /*0046*/ 	.short	0x0008


	//----- nvinfo : EIATTR_SW_WAR
	.align		4
.L_29:
        /*0048*/ 	.byte	0x04, 0x36
        /*004a*/ 	.short	(.L_31 - .L_30)
.L_30:
        /*004c*/ 	.word	0x00000008
.L_31:


//--------------------- .nv.info._Z6matmulPKfS0_Pfii --------------------------
	.section	.nv.info._Z6matmulPKfS0_Pfii,"",@"SHT_CUDA_INFO"
	.sectionflags	@""
	.align	4


	//----- nvinfo : EIATTR_CUDA_API_VERSION
	.align		4
        /*0000*/ 	.byte	0x04, 0x37
        /*0002*/ 	.short	(.L_33 - .L_32)
.L_32:
        /*0004*/ 	.word	0x00000082


	//----- nvinfo : EIATTR_KPARAM_INFO
	.align		4
.L_33:
        /*0008*/ 	.byte	0x04, 0x17
        /*000a*/ 	.short	(.L_35 - .L_34)
.L_34:
        /*000c*/ 	.word	0x00000000
        /*0010*/ 	.short	0x0004
        /*0012*/ 	.short	0x001c
        /*0014*/ 	.byte	0x00, 0xf0, 0x11, 0x00


	//----- nvinfo : EIATTR_KPARAM_INFO
	.align		4
.L_35:
        /*0018*/ 	.byte	0x04, 0x17
        /*001a*/ 	.short	(.L_37 - .L_36)
.L_36:
        /*001c*/ 	.word	0x00000000
        /*0020*/ 	.short	0x0003
        /*0022*/ 	.short	0x0018
        /*0024*/ 	.byte	0x00, 0xf0, 0x11, 0x00


	//----- nvinfo : EIATTR_KPARAM_INFO
	.align		4
.L_37:
        /*0028*/ 	.byte	0x04, 0x17
        /*002a*/ 	.short	(.L_39 - .L_38)
.L_38:
        /*002c*/ 	.word	0x00000000
        /*0030*/ 	.short	0x0002
        /*0032*/ 	.short	0x0010
        /*0034*/ 	.byte	0x00, 0xf5, 0x21, 0x00


	//----- nvinfo : EIATTR_KPARAM_INFO
	.align		4
.L_39:
        /*0038*/ 	.byte	0x04, 0x17
        /*003a*/ 	.short	(.L_41 - .L_40)
.L_40:
        /*003c*/ 	.word	0x00000000
        /*0040*/ 	.short	0x0001
        /*0042*/ 	.short	0x0008
        /*0044*/ 	.byte	0x00, 0xf5, 0x21, 0x00


	//----- nvinfo : EIATTR_KPARAM_INFO
	.align		4
.L_41:
        /*0048*/ 	.byte	0x04, 0x17
        /*004a*/ 	.short	(.L_43 - .L_42)
.L_42:
        /*004c*/ 	.word	0x00000000
        /*0050*/ 	.short	0x0000
        /*0052*/ 	.short	0x0000
        /*0054*/ 	.byte	0x00, 0xf5, 0x21, 0x00


	//----- nvinfo : EIATTR_SPARSE_MMA_MASK
	.align		4
.L_43:
        /*0058*/ 	.byte	0x03, 0x50
        /*005a*/ 	.short	0x0000


	//----- nvinfo : EIATTR_MAXREG_COUNT
	.align		4
        /*005c*/ 	.byte	0x03, 0x1b
        /*005e*/ 	.short	0x00ff


	//----- nvinfo : EIATTR_MERCURY_ISA_VERSION
	.align		4
        /*0060*/ 	.byte	0x03, 0x5f
        /*0062*/ 	.short	0x0101


	//----- nvinfo : EIATTR_VRC_CTA_INIT_COUNT
	.align		4
        /*0064*/ 	.byte	0x02, 0x4a
	.zero		1
	.zero		1


	//----- nvinfo : EIATTR_EXIT_INSTR_OFFSETS
	.align		4
        /*0068*/ 	.byte	0x04, 0x1c
        /*006a*/ 	.short	(.L_45 - .L_44)


	//   ....[0]....
.L_44:
        /*006c*/ 	.word	0x00000850


	//----- nvinfo : EIATTR_CBANK_PARAM_SIZE
	.align		4
.L_45:
        /*0070*/ 	.byte	0x03, 0x19
        /*0072*/ 	.short	0x0020


	//----- nvinfo : EIATTR_PARAM_CBANK
	.align		4
        /*0074*/ 	.byte	0x04, 0x0a
        /*0076*/ 	.short	(.L_47 - .L_46)
	.align		4
.L_46:
        /*0078*/ 	.word	index@(.nv.constant0._Z6matmulPKfS0_Pfii)
        /*007c*/ 	.short	0x0380
        /*007e*/ 	.short	0x0020


	//----- nvinfo : EIATTR_SW_WAR
	.align		4
.L_47:
        /*0080*/ 	.byte	0x04, 0x36
        /*0082*/ 	.short	(.L_49 - .L_48)
.L_48:
        /*0084*/ 	.word	0x00000008
.L_49:


//--------------------- .nv.info._Z12block_matmulPKfS0_Pfii --------------------------
	.section	.nv.info._Z12block_matmulPKfS0_Pfii,"",@"SHT_CUDA_INFO"
	.sectionflags	@""
	.align	4


	//----- nvinfo : EIATTR_CUDA_API_VERSION
	.align		4
        /*0000*/ 	.byte	0x04, 0x37
        /*0002*/ 	.short	(.L_51 - .L_50)
.L_50:
        /*0004*/ 	.word	0x00000082


	//----- nvinfo : EIATTR_KPARAM_INFO
	.align		4
.L_51:
        /*0008*/ 	.byte	0x04, 0x17
        /*000a*/ 	.short	(.L_53 - .L_52)
.L_52:
        /*000c*/ 	.word	0x00000000
        /*0010*/ 	.short	0x0004
        /*0012*/ 	.short	0x001c
        /*0014*/ 	.byte	0x00, 0xf0, 0x11, 0x00


	//----- nvinfo : EIATTR_KPARAM_INFO
	.align		4
.L_53:
        /*0018*/ 	.byte	0x04, 0x17
        /*001a*/ 	.short	(.L_55 - .L_54)
.L_54:
        /*001c*/ 	.word	0x00000000
        /*0020*/ 	.short	0x0003
        /*0022*/ 	.short	0x0018
        /*0024*/ 	.byte	0x00, 0xf0, 0x11, 0x00


	//----- nvinfo : EIATTR_KPARAM_INFO
	.align		4
.L_55:
        /*0028*/ 	.byte	0x04, 0x17
        /*002a*/ 	.short	(.L_57 - .L_56)
.L_56:
        /*002c*/ 	.word	0x00000000
        /*0030*/ 	.short	0x0002
        /*0032*/ 	.short	0x0010
        /*0034*/ 	.byte	0x00, 0xf5, 0x21, 0x00


	//----- nvinfo : EIATTR_KPARAM_INFO
	.align		4
.L_57:
        /*0038*/ 	.byte	0x04, 0x17
        /*003a*/ 	.short	(.L_59 - .L_58)
.L_58:
        /*003c*/ 	.word	0x00000000
        /*0040*/ 	.short	0x0001
        /*0042*/ 	.short	0x0008
        /*0044*/ 	.byte	0x00, 0xf5, 0x21, 0x00


	//----- nvinfo : EIATTR_KPARAM_INFO
	.align		4
.L_59:
        /*0048*/ 	.byte	0x04, 0x17
        /*004a*/ 	.short	(.L_61 - .L_60)
.L_60:
        /*004c*/ 	.word	0x00000000
        /*0050*/ 	.short	0x0000
        /*0052*/ 	.short	0x0000
        /*0054*/ 	.byte	0x00, 0xf5, 0x21, 0x00


	//----- nvinfo : EIATTR_SPARSE_MMA_MASK
	.align		4
.L_61:
        /*0058*/ 	.byte	0x03, 0x50
        /*005a*/ 	.short	0x0000


	//----- nvinfo : EIATTR_MAXREG_COUNT
	.align		4
        /*005c*/ 	.byte	0x03, 0x1b
        /*005e*/ 	.short	0x00ff


	//----- nvinfo : EIATTR_NUM_BARRIERS
	.align		4
        /*0060*/ 	.byte	0x02, 0x4c
        /*0062*/ 	.byte	0x01
	.zero		1


	//----- nvinfo : EIATTR_MERCURY_ISA_VERSION
	.align		4
        /*0064*/ 	.byte	0x03, 0x5f
        /*0066*/ 	.short	0x0101


	//----- nvinfo : EIATTR_VRC_CTA_INIT_COUNT
	.align		4
        /*0068*/ 	.byte	0x02, 0x4a
	.zero		1
	.zero		1


	//----- nvinfo : EIATTR_EXIT_INSTR_OFFSETS
	.align		4
        /*006c*/ 	.byte	0x04, 0x1c
        /*006e*/ 	.short	(.L_63 - .L_62)


	//   ....[0]....
.L_62:
        /*0070*/ 	.word	0x00000d40


	//----- nvinfo : EIATTR_CBANK_PARAM_SIZE
	.align		4
.L_63:
        /*0074*/ 	.byte	0x03, 0x19
        /*0076*/ 	.short	0x0020


	//----- nvinfo : EIATTR_PARAM_CBANK
	.align		4
        /*0078*/ 	.byte	0x04, 0x0a
        /*007a*/ 	.short	(.L_65 - .L_64)
	.align		4
.L_64:
        /*007c*/ 	.word	index@(.nv.constant0._Z12block_matmulPKfS0_Pfii)
        /*0080*/ 	.short	0x0380
        /*0082*/ 	.short	0x0020


	//----- nvinfo : EIATTR_SW_WAR
	.align		4
.L_65:
        /*0084*/ 	.byte	0x04, 0x36
        /*0086*/ 	.short	(.L_67 - .L_66)
.L_66:
        /*0088*/ 	.word	0x00000008
.L_67:


//--------------------- .nv.callgraph             --------------------------
	.section	.nv.callgraph,"",@"SHT_CUDA_CALLGRAPH"
	.align	4
	.sectionentsize	8
	.align		4
        /*0000*/ 	.word	0x00000000
	.align		4
        /*0004*/ 	.word	0xffffffff
	.align		4
        /*0008*/ 	.word	0x00000000
	.align		4
        /*000c*/ 	.word	0xfffffffe
	.align		4
        /*0010*/ 	.word	0x00000000
	.align		4
        /*0014*/ 	.word	0xfffffffd
	.align		4
        /*0018*/ 	.word	0x00000000
	.align		4
        /*001c*/ 	.word	0xfffffffc


//--------------------- .text._Z11init_matrixPf   --------------------------
	.section	.text._Z11init_matrixPf,"ax",@progbits
	.align	128
        .global         _Z11init_matrixPf
        .type           _Z11init_matrixPf,@function
        .size           _Z11init_matrixPf,(.L_x_23 - _Z11init_matrixPf)
        .other          _Z11init_matrixPf,@"STO_CUDA_ENTRY STV_DEFAULT"
_Z11init_matrixPf:
.text._Z11init_matrixPf:
[----:B------:R-:W-:Y:S01]  /*0000*/  LDC R1, c[0x0][0x37c] ;  /* 0x0000df00ff017b82 */ /* 0x000fe20000000800 */
[----:B------:R-:W0:Y:S01]  /*0010*/  LDCU UR4, c[0x0][0x360] ;  /* 0x00006c00ff0477ac */ /* 0x000e220008000800 */
[----:B------:R-:W1:Y:S06]  /*0020*/  S2R R2, SR_TID.Y ;  /* 0x0000000000027919 */ /* 0x000e6c0000002200 */
[----:B------:R-:W2:Y:S01]  /*0030*/  S2UR UR5, SR_CTAID.X ;  /* 0x00000000000579c3 */ /* 0x000ea20000002500 */
[----:B------:R-:W-:Y:S01]  /*0040*/  BSSY.RECONVERGENT B0, `(.L_x_0) ;  /* 0x0000018000007945 */ /* 0x000fe20003800200 */
[----:B------:R-:W1:Y:S01]  /*0050*/  LDCU UR6, c[0x0][0x364] ;  /* 0x00006c80ff0677ac */ /* 0x000e620008000800 */
[----:B------:R-:W1:Y:S01]  /*0060*/  S2R R7, SR_CTAID.Y ;  /* 0x0000000000077919 */ /* 0x000e620000002600 */
[----:B------:R-:W0:Y:S04]  /*0070*/  S2R R5, SR_TID.X ;  /* 0x0000000000057919 */ /* 0x000e280000002100 */
[----:B------:R-:W3:Y:S01]  /*0080*/  LDC R9, c[0x0][0x370] ;  /* 0x0000dc00ff097b82 */ /* 0x000ee20000000800 */
[----:B------:R-:W3:Y:S02]  /*0090*/  LDCU UR7, c[0x0][0x374] ;  /* 0x00006e80ff0777ac */ /* 0x000ee40008000800 */
[----:B---3--:R-:W-:-:S05]  /*00a0*/  IMAD R0, R9, UR7, RZ ;  /* 0x0000000709007c24 */ /* 0x008fca000f8e02ff */
[----:B------:R-:W-:Y:S01]  /*00b0*/  I2FP.F32.U32 R3, R0 ;  /* 0x0000000000037245 */ /* 0x000fe20000201000 */
[----:B-1----:R-:W-:-:S03]  /*00c0*/  IMAD R0, R7, UR6, R2 ;  /* 0x0000000607007c24 */ /* 0x002fc6000f8e0202 */
[----:B------:R-:W1:Y:S01]  /*00d0*/  MUFU.RCP R4, R3 ;  /* 0x0000000300047308 */ /* 0x000e620000001000 */
[----:B--2---:R-:W-:-:S04]  /*00e0*/  IMAD R0, R0, R9, UR5 ;  /* 0x0000000500007e24 */ /* 0x004fc8000f8e0209 */
[----:B0-----:R-:W-:Y:S01]  /*00f0*/  IMAD R2, R0, UR4, R5 ;  /* 0x0000000400027c24 */ /* 0x001fe2000f8e0205 */
[----:B------:R-:W0:Y:S04]  /*0100*/  LDCU.64 UR4, c[0x0][0x358] ;  /* 0x00006b00ff0477ac */ /* 0x000e280008000a00 */
[----:B------:R-:W-:-:S04]  /*0110*/  I2FP.F32.S32 R0, R2 ;  /* 0x0000000200007245 */ /* 0x000fc80000201400 */
[----:B------:R-:W2:Y:S01]  /*0120*/  FCHK P0, R0, R3 ;  /* 0x0000000300007302 */ /* 0x000ea20000000000 */
[----:B-1----:R-:W-:-:S04]  /*0130*/  FFMA R5, -R3, R4, 1 ;  /* 0x3f80000003057423 */ /* 0x002fc80000000104 */
[----:B------:R-:W-:-:S04]  /*0140*/  FFMA R5, R4, R5, R4 ;  /* 0x0000000504057223 */ /* 0x000fc80000000004 */
[----:B------:R-:W-:-:S04]  /*0150*/  FFMA R4, R0, R5, RZ ;  /* 0x0000000500047223 */ /* 0x000fc800000000ff */
[----:B------:R-:W-:-:S04]  /*0160*/  FFMA R6, -R3, R4, R0 ;  /* 0x0000000403067223 */ /* 0x000fc80000000100 */
[----:B------:R-:W-:Y:S01]  /*0170*/  FFMA R7, R5, R6, R4 ;  /* 0x0000000605077223 */ /* 0x000fe20000000004 */
[----:B0-2---:R-:W-:Y:S06]  /*0180*/  @!P0 BRA `(.L_x_1) ;  /* 0x00000000000c8947 */ /* 0x005fec0003800000 */
[----:B------:R-:W-:-:S07]  /*0190*/  MOV R4, 0x1b0 ;  /* 0x000001b000047802 */ /* 0x000fce0000000f00 */
[----:B------:R-:W-:Y:S05]  /*01a0*/  CALL.REL.NOINC `($__internal_0_$__cuda_sm3x_div_rn_noftz_f32_slowpath) ;  /* 0x0000000000187944 */ /* 0x000fea0003c00000 */
[----:B------:R-:W-:-:S07]  /*01b0*/  IMAD.MOV.U32 R7, RZ, RZ, R0 ;  /* 0x000000ffff077224 */ /* 0x000fce00078e0000 */
.L_x_1:
[----:B------:R-:W-:Y:S05]  /*01c0*/  BSYNC.RECONVERGENT B0 ;  /* 0x0000000000007941 */ /* 0x000fea0003800200 */
.L_x_0:
[----:B------:R-:W0:Y:S02]  /*01d0*/  LDC.64 R4, c[0x0][0x380] ;  /* 0x0000e000ff047b82 */ /* 0x000e240000000a00 */
[----:B0-----:R-:W-:-:S05]  /*01e0*/  IMAD.WIDE R2, R2, 0x4, R4 ;  /* 0x0000000402027825 */ /* 0x001fca00078e0204 */
[----:B------:R-:W-:Y:S01]  /*01f0*/  STG.E desc[UR4][R2.64], R7 ;  /* 0x0000000702007986 */ /* 0x000fe2000c101904 */
[----:B------:R-:W-:Y:S05]  /*0200*/  EXIT ;  /* 0x000000000000794d */ /* 0x000fea0003800000 */
        .weak           $__internal_0_$__cuda_sm3x_div_rn_noftz_f32_slowpath
        .type           $__internal_0_$__cuda_sm3x_div_rn_noftz_f32_slowpath,@function
        .size           $__internal_0_$__cuda_sm3x_div_rn_noftz_f32_slowpath,(.L_x_23 - $__internal_0_$__cuda_sm3x_div_rn_noftz_f32_slowpath)
$__internal_0_$__cuda_sm3x_div_rn_noftz_f32_slowpath:
[--C-:B------:R-:W-:Y:S01]  /*0210*/  SHF.R.U32.HI R6, RZ, 0x17, R3.reuse ;  /* 0x00000017ff067819 */ /* 0x100fe20000011603 */
[----:B------:R-:W-:Y:S01]  /*0220*/  BSSY.RECONVERGENT B1, `(.L_x_2) ;  /* 0x0000064000017945 */ /* 0x000fe20003800200 */
[--C-:B------:R-:W-:Y:S01]  /*0230*/  SHF.R.U32.HI R5, RZ, 0x17, R0.reuse ;  /* 0x00000017ff057819 */ /* 0x100fe20000011600 */
[----:B------:R-:W-:Y:S01]  /*0240*/  IMAD.MOV.U32 R7, RZ, RZ, R0 ;  /* 0x000000ffff077224 */ /* 0x000fe200078e0000 */
[----:B------:R-:W-:Y:S01]  /*0250*/  LOP3.LUT R6, R6, 0xff, RZ, 0xc0, !PT ;  /* 0x000000ff06067812 */ /* 0x000fe200078ec0ff */
[----:B------:R-:W-:Y:S01]  /*0260*/  IMAD.MOV.U32 R8, RZ, RZ, R3 ;  /* 0x000000ffff087224 */ /* 0x000fe200078e0003 */
[----:B------:R-:W-:-:S03]  /*0270*/  LOP3.LUT R5, R5, 0xff, RZ, 0xc0, !PT ;  /* 0x000000ff05057812 */ /* 0x000fc600078ec0ff */
[----:B------:R-:W-:Y:S02]  /*0280*/  VIADD R11, R6, 0xffffffff ;  /* 0xffffffff060b7836 */ /* 0x000fe40000000000 */
[----:B------:R-:W-:-:S03]  /*0290*/  VIADD R10, R5, 0xffffffff ;  /* 0xffffffff050a7836 */ /* 0x000fc60000000000 */
[----:B------:R-:W-:-:S04]  /*02a0*/  ISETP.GT.U32.AND P0, PT, R11, 0xfd, PT ;  /* 0x000000fd0b00780c */ /* 0x000fc80003f04070 */
[----:B------:R-:W-:-:S13]  /*02b0*/  ISETP.GT.U32.OR P0, PT, R10, 0xfd, P0 ;  /* 0x000000fd0a00780c */ /* 0x000fda0000704470 */
[----:B------:R-:W-:Y:S01]  /*02c0*/  @!P0 IMAD.MOV.U32 R9, RZ, RZ, RZ ;  /* 0x000000ffff098224 */ /* 0x000fe200078e00ff */
[----:B------:R-:W-:Y:S06]  /*02d0*/  @!P0 BRA `(.L_x_3) ;  /* 0x00000000005c8947 */ /* 0x000fec0003800000 */
[----:B------:R-:W-:Y:S02]  /*02e0*/  FSETP.GTU.FTZ.AND P0, PT, |R0|, +INF , PT ;  /* 0x7f8000000000780b */ /* 0x000fe40003f1c200 */
[----:B------:R-:W-:-:S04]  /*02f0*/  FSETP.GTU.FTZ.AND P1, PT, |R3|, +INF , PT ;  /* 0x7f8000000300780b */ /* 0x000fc80003f3c200 */
[----:B------:R-:W-:-:S13]  /*0300*/  PLOP3.LUT P0, PT, P0, P1, PT, 0xf8, 0x8f ;  /* 0x00000000008f781c */ /* 0x000fda0000703f70 */
[----:B------:R-:W-:Y:S05]  /*0310*/  @P0 BRA `(.L_x_4) ;  /* 0x00000004004c0947 */ /* 0x000fea0003800000 */
[----:B------:R-:W-:-:S13]  /*0320*/  LOP3.LUT P0, RZ, R8, 0x7fffffff, R7, 0xc8, !PT ;  /* 0x7fffffff08ff7812 */ /* 0x000fda000780c807 */
[----:B------:R-:W-:Y:S05]  /*0330*/  @!P0 BRA `(.L_x_5) ;  /* 0x00000004003c8947 */ /* 0x000fea0003800000 */
[C---:B------:R-:W-:Y:S02]  /*0340*/  FSETP.NEU.FTZ.AND P2, PT, |R0|.reuse, +INF , PT ;  /* 0x7f8000000000780b */ /* 0x040fe40003f5d200 */
[----:B------:R-:W-:Y:S02]  /*0350*/  FSETP.NEU.FTZ.AND P1, PT, |R3|, +INF , PT ;  /* 0x7f8000000300780b */ /* 0x000fe40003f3d200 */
[----:B------:R-:W-:-:S11]  /*0360*/  FSETP.NEU.FTZ.AND P0, PT, |R0|, +INF , PT ;  /* 0x7f8000000000780b */ /* 0x000fd60003f1d200 */
[----:B------:R-:W-:Y:S05]  /*0370*/  @!P1 BRA !P2, `(.L_x_5) ;  /* 0x00000004002c9947 */ /* 0x000fea0005000000 */
[----:B------:R-:W-:-:S04]  /*0380*/  LOP3.LUT P2, RZ, R7, 0x7fffffff, RZ, 0xc0, !PT ;  /* 0x7fffffff07ff7812 */ /* 0x000fc8000784c0ff */
[----:B------:R-:W-:-:S13]  /*0390*/  PLOP3.LUT P1, PT, P1, P2, PT, 0x2f, 0xf2 ;  /* 0x0000000000f2781c */ /* 0x000fda0000f24577 */
[----:B------:R-:W-:Y:S05]  /*03a0*/  @P1 BRA `(.L_x_6) ;  /* 0x0000000400181947 */ /* 0x000fea0003800000 */
[----:B------:R-:W-:-:S04]  /*03b0*/  LOP3.LUT P1, RZ, R8, 0x7fffffff, RZ, 0xc0, !PT ;  /* 0x7fffffff08ff7812 */ /* 0x000fc8000782c0ff */
[----:B------:R-:W-:-:S13]  /*03c0*/  PLOP3.LUT P0, PT, P0, P1, PT, 0x2f, 0xf2 ;  /* 0x0000000000f2781c */ /* 0x000fda0000702577 */
[----:B------:R-:W-:Y:S05]  /*03d0*/  @P0 BRA `(.L_x_7) ;  /* 0x0000000400000947 */ /* 0x000fea0003800000 */
[----:B------:R-:W-:Y:S02]  /*03e0*/  ISETP.GE.AND P0, PT, R10, RZ, PT ;  /* 0x000000ff0a00720c */ /* 0x000fe40003f06270 */
[----:B------:R-:W-:-:S11]  /*03f0*/  ISETP.GE.AND P1, PT, R11, RZ, PT ;  /* 0x000000ff0b00720c */ /* 0x000fd60003f26270 */
[----:B------:R-:W-:Y:S02]  /*0400*/  @P0 IMAD.MOV.U32 R9, RZ, RZ, RZ ;  /* 0x000000ffff090224 */ /* 0x000fe400078e00ff */
[----:B------:R-:W-:Y:S01]  /*0410*/  @!P0 FFMA R7, R0, 1.84467440737095516160e+19, RZ ;  /* 0x5f80000000078823 */ /* 0x000fe200000000ff */
[----:B------:R-:W-:Y:S02]  /*0420*/  @!P0 IMAD.MOV.U32 R9, RZ, RZ, -0x40 ;  /* 0xffffffc0ff098424 */ /* 0x000fe400078e00ff */
[----:B------:R-:W-:Y:S02]  /*0430*/  @!P1 FFMA R8, R3, 1.84467440737095516160e+19, RZ ;  /* 0x5f80000003089823 */ /* 0x000fe400000000ff */
[----:B------:R-:W-:-:S07]  /*0440*/  @!P1 VIADD R9, R9, 0x40 ;  /* 0x0000004009099836 */ /* 0x000fce0000000000 */
.L_x_3:
[----:B------:R-:W-:Y:S01]  /*0450*/  LEA R3, R6, 0xc0800000, 0x17 ;  /* 0xc080000006037811 */ /* 0x000fe200078eb8ff */
[----:B------:R-:W-:Y:S01]  /*0460*/  VIADD R5, R5, 0xffffff81 ;  /* 0xffffff8105057836 */ /* 0x000fe20000000000 */
[----:B------:R-:W-:Y:S03]  /*0470*/  BSSY.RECONVERGENT B2, `(.L_x_8) ;  /* 0x0000035000027945 */ /* 0x000fe60003800200 */
[----:B------:R-:W-:Y:S01]  /*0480*/  IMAD.IADD R3, R8, 0x1, -R3 ;  /* 0x0000000108037824 */ /* 0x000fe200078e0a03 */
[C---:B------:R-:W-:Y:S01]  /*0490*/  IADD3 R6, PT, PT, R5.reuse, 0x7f, -R6 ;  /* 0x0000007f05067810 */ /* 0x040fe20007ffe806 */
[----:B------:R-:W-:Y:S02]  /*04a0*/  IMAD R0, R5, -0x800000, R7 ;  /* 0xff80000005007824 */ /* 0x000fe400078e0207 */
[----:B------:R-:W0:Y:S01]  /*04b0*/  MUFU.RCP R8, R3 ;  /* 0x0000000300087308 */ /* 0x000e220000001000 */
[----:B------:R-:W-:Y:S01]  /*04c0*/  FADD.FTZ R11, -R3, -RZ ;  /* 0x800000ff030b7221 */ /* 0x000fe20000010100 */
[----:B------:R-:W-:-:S03]  /*04d0*/  IMAD.IADD R6, R6, 0x1, R9 ;  /* 0x0000000106067824 */ /* 0x000fc600078e0209 */
[----:B0-----:R-:W-:-:S04]  /*04e0*/  FFMA R13, R8, R11, 1 ;  /* 0x3f800000080d7423 */ /* 0x001fc8000000000b */
[----:B------:R-:W-:-:S04]  /*04f0*/  FFMA R10, R8, R13, R8 ;  /* 0x0000000d080a7223 */ /* 0x000fc80000000008 */
[----:B------:R-:W-:-:S04]  /*0500*/  FFMA R7, R0, R10, RZ ;  /* 0x0000000a00077223 */ /* 0x000fc800000000ff */
[----:B------:R-:W-:-:S04]  /*0510*/  FFMA R8, R11, R7, R0 ;  /* 0x000000070b087223 */ /* 0x000fc80000000000 */
[----:B------:R-:W-:-:S04]  /*0520*/  FFMA R7, R10, R8, R7 ;  /* 0x000000080a077223 */ /* 0x000fc80000000007 */
[----:B------:R-:W-:-:S04]  /*0530*/  FFMA R8, R11, R7, R0 ;  /* 0x000000070b087223 */ /* 0x000fc80000000000 */
[----:B------:R-:W-:-:S05]  /*0540*/  FFMA R0, R10, R8, R7 ;  /* 0x000000080a007223 */ /* 0x000fca0000000007 */
[----:B------:R-:W-:-:S04]  /*0550*/  SHF.R.U32.HI R3, RZ, 0x17, R0 ;  /* 0x00000017ff037819 */ /* 0x000fc80000011600 */
[----:B------:R-:W-:-:S05]  /*0560*/  LOP3.LUT R3, R3, 0xff, RZ, 0xc0, !PT ;  /* 0x000000ff03037812 */ /* 0x000fca00078ec0ff */
[----:B------:R-:W-:-:S04]  /*0570*/  IMAD.IADD R9, R3, 0x1, R6 ;  /* 0x0000000103097824 */ /* 0x000fc800078e0206 */
[----:B------:R-:W-:-:S05]  /*0580*/  VIADD R3, R9, 0xffffffff ;  /* 0xffffffff09037836 */ /* 0x000fca0000000000 */
[----:B------:R-:W-:-:S13]  /*0590*/  ISETP.GE.U32.AND P0, PT, R3, 0xfe, PT ;  /* 0x000000fe0300780c */ /* 0x000fda0003f06070 */
[----:B------:R-:W-:Y:S05]  /*05a0*/  @!P0 BRA `(.L_x_9) ;  /* 0x0000000000808947 */ /* 0x000fea0003800000 */
[----:B------:R-:W-:-:S13]  /*05b0*/  ISETP.GT.AND P0, PT, R9, 0xfe, PT ;  /* 0x000000fe0900780c */ /* 0x000fda0003f04270 */
[----:B------:R-:W-:Y:S05]  /*05c0*/  @P0 BRA `(.L_x_10) ;  /* 0x00000000006c0947 */ /* 0x000fea0003800000 */
[----:B------:R-:W-:-:S13]  /*05d0*/  ISETP.GE.AND P0, PT, R9, 0x1, PT ;  /* 0x000000010900780c */ /* 0x000fda0003f06270 */
[----:B------:R-:W-:Y:S05]  /*05e0*/  @P0 BRA `(.L_x_11) ;  /* 0x0000000000740947 */ /* 0x000fea0003800000 */
[----:B------:R-:W-:Y:S02]  /*05f0*/  ISETP.GE.AND P0, PT, R9, -0x18, PT ;  /* 0xffffffe80900780c */ /* 0x000fe40003f06270 */
[----:B------:R-:W-:-:S11]  /*0600*/  LOP3.LUT R0, R0, 0x80000000, RZ, 0xc0, !PT ;  /* 0x8000000000007812 */ /* 0x000fd600078ec0ff */
[----:B------:R-:W-:Y:S05]  /*0610*/  @!P0 BRA `(.L_x_11) ;  /* 0x0000000000688947 */ /* 0x000fea0003800000 */
[CCC-:B------:R-:W-:Y:S01]  /*0620*/  FFMA.RZ R3, R10.reuse, R8.reuse, R7.reuse ;  /* 0x000000080a037223 */ /* 0x1c0fe2000000c007 */
[CCC-:B------:R-:W-:Y:S01]  /*0630*/  FFMA.RM R6, R10.reuse, R8.reuse, R7.reuse ;  /* 0x000000080a067223 */ /* 0x1c0fe20000004007 */
[C---:B------:R-:W-:Y:S02]  /*0640*/  ISETP.NE.AND P2, PT, R9.reuse, RZ, PT ;  /* 0x000000ff0900720c */ /* 0x040fe40003f45270 */
[----:B------:R-:W-:Y:S02]  /*0650*/  ISETP.NE.AND P1, PT, R9, RZ, PT ;  /* 0x000000ff0900720c */ /* 0x000fe40003f25270 */
[----:B------:R-:W-:Y:S01]  /*0660*/  LOP3.LUT R5, R3, 0x7fffff, RZ, 0xc0, !PT ;  /* 0x007fffff03057812 */ /* 0x000fe200078ec0ff */
[----:B------:R-:W-:Y:S01]  /*0670*/  FFMA.RP R3, R10, R8, R7 ;  /* 0x000000080a037223 */ /* 0x000fe20000008007 */
[----:B------:R-:W-:Y:S02]  /*0680*/  VIADD R8, R9, 0x20 ;  /* 0x0000002009087836 */ /* 0x000fe40000000000 */
[----:B------:R-:W-:Y:S01]  /*0690*/  LOP3.LUT R5, R5, 0x800000, RZ, 0xfc, !PT ;  /* 0x0080000005057812 */ /* 0x000fe200078efcff */
[----:B------:R-:W-:Y:S01]  /*06a0*/  IMAD.MOV R7, RZ, RZ, -R9 ;  /* 0x000000ffff077224 */ /* 0x000fe200078e0a09 */
[----:B------:R-:W-:-:S02]  /*06b0*/  FSETP.NEU.FTZ.AND P0, PT, R3, R6, PT ;  /* 0x000000060300720b */ /* 0x000fc40003f1d000 */
[----:B------:R-:W-:Y:S02]  /*06c0*/  SHF.L.U32 R8, R5, R8, RZ ;  /* 0x0000000805087219 */ /* 0x000fe400000006ff */
[----:B------:R-:W-:Y:S02]  /*06d0*/  SEL R6, R7, RZ, P2 ;  /* 0x000000ff07067207 */ /* 0x000fe40001000000 */
[----:B------:R-:W-:Y:S02]  /*06e0*/  ISETP.NE.AND P1, PT, R8, RZ, P1 ;  /* 0x000000ff0800720c */ /* 0x000fe40000f25270 */
[----:B------:R-:W-:Y:S02]  /*06f0*/  SHF.R.U32.HI R6, RZ, R6, R5 ;  /* 0x00000006ff067219 */ /* 0x000fe40000011605 */
[----:B------:R-:W-:Y:S02]  /*0700*/  PLOP3.LUT P0, PT, P0, P1, PT, 0xf8, 0x8f ;  /* 0x00000000008f781c */ /* 0x000fe40000703f70 */
[----:B------:R-:W-:-:S02]  /*0710*/  SHF.R.U32.HI R8, RZ, 0x1, R6 ;  /* 0x00000001ff087819 */ /* 0x000fc40000011606 */
[----:B------:R-:W-:-:S04]  /*0720*/  SEL R3, RZ, 0x1, !P0 ;  /* 0x00000001ff037807 */ /* 0x000fc80004000000 */
[----:B------:R-:W-:-:S04]  /*0730*/  LOP3.LUT R3, R3, 0x1, R8, 0xf8, !PT ;  /* 0x0000000103037812 */ /* 0x000fc800078ef808 */
[----:B------:R-:W-:-:S05]  /*0740*/  LOP3.LUT R3, R3, R6, RZ, 0xc0, !PT ;  /* 0x0000000603037212 */ /* 0x000fca00078ec0ff */
[----:B------:R-:W-:-:S05]  /*0750*/  IMAD.IADD R3, R8, 0x1, R3 ;  /* 0x0000000108037824 */ /* 0x000fca00078e0203 */
[----:B------:R-:W-:Y:S01]  /*0760*/  LOP3.LUT R0, R3, R0, RZ, 0xfc, !PT ;  /* 0x0000000003007212 */ /* 0x000fe200078efcff */
[----:B------:R-:W-:Y:S06]  /*0770*/  BRA `(.L_x_11) ;  /* 0x0000000000107947 */ /* 0x000fec0003800000 */
.L_x_10:
[----:B------:R-:W-:-:S04]  /*0780*/  LOP3.LUT R0, R0, 0x80000000, RZ, 0xc0, !PT ;  /* 0x8000000000007812 */ /* 0x000fc800078ec0ff */
[----:B------:R-:W-:Y:S01]  /*0790*/  LOP3.LUT R0, R0, 0x7f800000, RZ, 0xfc, !PT ;  /* 0x7f80000000007812 */ /* 0x000fe200078efcff */
[----:B------:R-:W-:Y:S06]  /*07a0*/  BRA `(.L_x_11) ;  /* 0x0000000000047947 */ /* 0x000fec0003800000 */
.L_x_9:
[----:B------:R-:W-:-:S07]  /*07b0*/  IMAD R0, R6, 0x800000, R0 ;  /* 0x0080000006007824 */ /* 0x000fce00078e0200 */
.L_x_11:
[----:B------:R-:W-:Y:S05]  /*07c0*/  BSYNC.RECONVERGENT B2 ;  /* 0x0000000000027941 */ /* 0x000fea0003800200 */
.L_x_8:
[----:B------:R-:W-:Y:S05]  /*07d0*/  BRA `(.L_x_12) ;  /* 0x0000000000207947 */ /* 0x000fea0003800000 */
.L_x_7:
[----:B------:R-:W-:-:S04]  /*07e0*/  LOP3.LUT R0, R8, 0x80000000, R7, 0x48, !PT ;  /* 0x8000000008007812 */ /* 0x000fc800078e4807 */
[----:B------:R-:W-:Y:S01]  /*07f0*/  LOP3.LUT R0, R0, 0x7f800000, RZ, 0xfc, !PT ;  /* 0x7f80000000007812 */ /* 0x000fe200078efcff */
[----:B------:R-:W-:Y:S06]  /*0800*/  BRA `(.L_x_12) ;  /* 0x0000000000147947 */ /* 0x000fec0003800000 */
.L_x_6:
[----:B------:R-:W-:Y:S01]  /*0810*/  LOP3.LUT R0, R8, 0x80000000, R7, 0x48, !PT ;  /* 0x8000000008007812 */ /* 0x000fe200078e4807 */
[----:B------:R-:W-:Y:S06]  /*0820*/  BRA `(.L_x_12) ;  /* 0x00000000000c7947 */ /* 0x000fec0003800000 */
.L_x_5:
[----:B------:R-:W0:Y:S01]  /*0830*/  MUFU.RSQ R0, -QNAN ;  /* 0xffc0000000007908 */ /* 0x000e220000001400 */
[----:B------:R-:W-:Y:S05]  /*0840*/  BRA `(.L_x_12) ;  /* 0x0000000000047947 */ /* 0x000fea0003800000 */
.L_x_4:
[----:B------:R-:W-:-:S07]  /*0850*/  FADD.FTZ R0, R0, R3 ;  /* 0x0000000300007221 */ /* 0x000fce0000010000 */
.L_x_12:
[----:B------:R-:W-:Y:S05]  /*0860*/  BSYNC.RECONVERGENT B1 ;  /* 0x0000000000017941 */ /* 0x000fea0003800200 */
.L_x_2:
[----:B------:R-:W-:-:S04]  /*0870*/  IMAD.MOV.U32 R5, RZ, RZ, 0x0 ;  /* 0x00000000ff057424 */ /* 0x000fc800078e00ff */
[----:B0-----:R-:W-:Y:S05]  /*0880*/  RET.REL.NODEC R4 `(_Z11init_matrixPf) ;  /* 0xfffffff404dc7950 */ /* 0x001fea0003c3ffff */
.L_x_13:
[----:B------:R-:W-:-:S00]  /*0890*/  BRA `(.L_x_13) ;  /* 0xfffffffc00fc7947 */ /* 0x000fc0000383ffff */
[----:B------:R-:W-:-:S00]  /*08a0*/  NOP ;  /* 0x0000000000007918 */ /* 0x000fc00000000000 */
        /* <DEDUP_REMOVED lines=13> */
.L_x_23:


//--------------------- .text._Z6matmulPKfS0_Pfii --------------------------
	.section	.text._Z6matmulPKfS0_Pfii,"ax",@progbits
	.align	128
        .global         _Z6matmulPKfS0_Pfii
        .type           _Z6matmulPKfS0_Pfii,@function
        .size           _Z6matmulPKfS0_Pfii,(.L_x_25 - _Z6matmulPKfS0_Pfii)
        .other          _Z6matmulPKfS0_Pfii,@"STO_CUDA_ENTRY STV_DEFAULT"
_Z6matmulPKfS0_Pfii:
.text._Z6matmulPKfS0_Pfii:
[----:B------:R-:W-:Y:S08]  /*0000*/  LDC R1, c[0x0][0x37c] ;  /* 0x0000df00ff017b82 */ /* 0x000ff00000000800 */
[----:B------:R-:W0:Y:S01]  /*0010*/  LDC R0, c[0x0][0x398] ;  /* 0x0000e600ff007b82 */ /* 0x000e220000000800 */
[----:B------:R-:W1:Y:S01]  /*0020*/  S2R R2, SR_TID.Y ;  /* 0x0000000000027919 */ /* 0x000e620000002200 */
[----:B------:R-:W2:Y:S01]  /*0030*/  LDCU.64 UR6, c[0x0][0x358] ;  /* 0x00006b00ff0677ac */ /* 0x000ea20008000a00 */
[----:B------:R-:W-:Y:S01]  /*0040*/  HFMA2 R25, -RZ, RZ, 0, 0 ;  /* 0x00000000ff197431 */ /* 0x000fe200000001ff */
[----:B------:R-:W3:Y:S04]  /*0050*/  S2R R3, SR_TID.X ;  /* 0x0000000000037919 */ /* 0x000ee80000002100 */
[----:B------:R-:W1:Y:S08]  /*0060*/  LDC R15, c[0x0][0x364] ;  /* 0x0000d900ff0f7b82 */ /* 0x000e700000000800 */
[----:B------:R-:W1:Y:S08]  /*0070*/  S2UR UR4, SR_CTAID.Y ;  /* 0x00000000000479c3 */ /* 0x000e700000002600 */
[----:B------:R-:W3:Y:S01]  /*0080*/  S2UR UR5, SR_CTAID.X ;  /* 0x00000000000579c3 */ /* 0x000ee20000002500 */
[----:B0-----:R-:W-:-:S07]  /*0090*/  ISETP.NE.AND P0, PT, R0, RZ, PT ;  /* 0x000000ff0000720c */ /* 0x001fce0003f05270 */
[----:B------:R-:W3:Y:S01]  /*00a0*/  LDC R14, c[0x0][0x360] ;  /* 0x0000d800ff0e7b82 */ /* 0x000ee20000000800 */
[----:B-1----:R-:W-:Y:S02]  /*00b0*/  IMAD R15, R15, UR4, R2 ;  /* 0x000000040f0f7c24 */ /* 0x002fe4000f8e0202 */
[----:B---3--:R-:W-:-:S03]  /*00c0*/  IMAD R14, R14, UR5, R3 ;  /* 0x000000050e0e7c24 */ /* 0x008fc6000f8e0203 */
[----:B--2---:R-:W-:Y:S05]  /*00d0*/  @!P0 BRA `(.L_x_14) ;  /* 0x0000000400c88947 */ /* 0x004fea0003800000 */
[C---:B------:R-:W-:Y:S01]  /*00e0*/  ISETP.GE.U32.AND P1, PT, R0.reuse, 0x8, PT ;  /* 0x000000080000780c */ /* 0x040fe20003f26070 */
[----:B------:R-:W-:Y:S01]  /*00f0*/  IMAD R17, R15, R0, RZ ;  /* 0x000000000f117224 */ /* 0x000fe200078e02ff */
[----:B------:R-:W-:Y:S02]  /*0100*/  LOP3.LUT R24, R0, 0x7, RZ, 0xc0, !PT ;  /* 0x0000000700187812 */ /* 0x000fe400078ec0ff */
[----:B------:R-:W-:Y:S02]  /*0110*/  MOV R25, RZ ;  /* 0x000000ff00197202 */ /* 0x000fe40000000f00 */
[----:B------:R-:W-:Y:S02]  /*0120*/  ISETP.NE.AND P0, PT, R24, RZ, PT ;  /* 0x000000ff1800720c */ /* 0x000fe40003f05270 */
[----:B------:R-:W-:-:S05]  /*0130*/  MOV R18, RZ ;  /* 0x000000ff00127202 */ /* 0x000fca0000000f00 */
[----:B------:R-:W-:Y:S06]  /*0140*/  @!P1 BRA `(.L_x_15) ;  /* 0x0000000000c89947 */ /* 0x000fec0003800000 */
[----:B------:R-:W0:Y:S01]  /*0150*/  LDCU.64 UR4, c[0x0][0x380] ;  /* 0x00007000ff0477ac */ /* 0x000e220008000a00 */
[----:B------:R-:W-:Y:S02]  /*0160*/  LOP3.LUT R18, R0, 0xfffffff8, RZ, 0xc0, !PT ;  /* 0xfffffff800127812 */ /* 0x000fe400078ec0ff */
[----:B------:R-:W-:Y:S02]  /*0170*/  MOV R25, RZ ;  /* 0x000000ff00197202 */ /* 0x000fe40000000f00 */
[----:B------:R-:W-:Y:S02]  /*0180*/  MOV R16, R17 ;  /* 0x0000001100107202 */ /* 0x000fe40000000f00 */
[----:B------:R-:W-:Y:S02]  /*0190*/  MOV R20, R14 ;  /* 0x0000000e00147202 */ /* 0x000fe40000000f00 */
[----:B------:R-:W-:Y:S01]  /*01a0*/  IADD3 R19, PT, PT, -R18, RZ, RZ ;  /* 0x000000ff12137210 */ /* 0x000fe20007ffe1ff */
[----:B0-----:R-:W-:-:S04]  /*01b0*/  UIADD3 UR4, UP0, UPT, UR4, 0x10, URZ ;  /* 0x0000001004047890 */ /* 0x001fc8000ff1e0ff */
[----:B------:R-:W-:-:S12]  /*01c0*/  UIADD3.X UR5, UPT, UPT, URZ, UR5, URZ, UP0, !UPT ;  /* 0x00000005ff057290 */ /* 0x000fd800087fe4ff */
.L_x_16:
[----:B------:R-:W0:Y:S01]  /*01d0*/  LDC.64 R10, c[0x0][0x388] ;  /* 0x0000e200ff0a7b82 */ /* 0x000e220000000a00 */
[----:B------:R-:W-:Y:S02]  /*01e0*/  MOV R2, UR4 ;  /* 0x0000000400027c02 */ /* 0x000fe40008000f00 */
[----:B------:R-:W-:-:S03]  /*01f0*/  MOV R3, UR5 ;  /* 0x0000000500037c02 */ /* 0x000fc60008000f00 */
[----:B------:R-:W-:Y:S02]  /*0200*/  IMAD.WIDE R2, R16, 0x4, R2 ;  /* 0x0000000410027825 */ /* 0x000fe400078e0202 */
[----:B------:R-:W1:Y:S03]  /*0210*/  LDC R23, c[0x0][0x39c] ;  /* 0x0000e700ff177b82 */ /* 0x000e660000000800 */
[----:B------:R-:W2:Y:S04]  /*0220*/  LDG.E R26, desc[UR6][R2.64+-0x10] ;  /* 0xfffff006021a7981 */ /* 0x000ea8000c1e1900 */
[----:B------:R-:W3:Y:S04]  /*0230*/  LDG.E R22, desc[UR6][R2.64+-0xc] ;  /* 0xfffff40602167981 */ /* 0x000ee8000c1e1900 */
[----:B------:R-:W4:Y:S01]  /*0240*/  LDG.E R27, desc[UR6][R2.64+-0x8] ;  /* 0xfffff806021b7981 */ /* 0x000f22000c1e1900 */
[----:B0-----:R-:W-:-:S05]  /*0250*/  IMAD.WIDE R10, R20, 0x4, R10 ;  /* 0x00000004140a7825 */ /* 0x001fca00078e020a */
[----:B------:R0:W2:Y:S01]  /*0260*/  LDG.E R28, desc[UR6][R10.64] ;  /* 0x000000060a1c7981 */ /* 0x0000a2000c1e1900 */
[----:B-1----:R-:W-:-:S05]  /*0270*/  IMAD.WIDE R12, R23, 0x4, R10 ;  /* 0x00000004170c7825 */ /* 0x002fca00078e020a */
[----:B------:R1:W3:Y:S01]  /*0280*/  LDG.E R21, desc[UR6][R12.64] ;  /* 0x000000060c157981 */ /* 0x0002e2000c1e1900 */
[----:B------:R-:W-:-:S04]  /*0290*/  IMAD.WIDE R8, R23, 0x4, R12 ;  /* 0x0000000417087825 */ /* 0x000fc800078e020c */
[C---:B------:R-:W-:Y:S02]  /*02a0*/  IMAD.WIDE R6, R23.reuse, 0x4, R8 ;  /* 0x0000000417067825 */ /* 0x040fe400078e0208 */
[----:B------:R-:W4:Y:S02]  /*02b0*/  LDG.E R8, desc[UR6][R8.64] ;  /* 0x0000000608087981 */ /* 0x000f24000c1e1900 */
[C---:B------:R-:W-:Y:S02]  /*02c0*/  IMAD.WIDE R4, R23.reuse, 0x4, R6 ;  /* 0x0000000417047825 */ /* 0x040fe400078e0206 */
[----:B------:R5:W4:Y:S02]  /*02d0*/  LDG.E R29, desc[UR6][R6.64] ;  /* 0x00000006061d7981 */ /* 0x000b24000c1e1900 */
[C---:B0-----:R-:W-:Y:S02]  /*02e0*/  IMAD.WIDE R10, R23.reuse, 0x4, R4 ;  /* 0x00000004170a7825 */ /* 0x041fe400078e0204 */
[----:B------:R-:W4:Y:S04]  /*02f0*/  LDG.E R9, desc[UR6][R2.64+0x8] ;  /* 0x0000080602097981 */ /* 0x000f28000c1e1900 */
[----:B------:R-:W4:Y:S01]  /*0300*/  LDG.E R5, desc[UR6][R4.64] ;  /* 0x0000000604057981 */ /* 0x000f22000c1e1900 */
[----:B-1----:R-:W-:-:S03]  /*0310*/  IMAD.WIDE R12, R23, 0x4, R10 ;  /* 0x00000004170c7825 */ /* 0x002fc600078e020a */
[----:B------:R-:W4:Y:S01]  /*0320*/  LDG.E R4, desc[UR6][R2.64] ;  /* 0x0000000602047981 */ /* 0x000f22000c1e1900 */
[----:B-----5:R-:W-:-:S06]  /*0330*/  IMAD.WIDE R6, R23, 0x4, R12 ;  /* 0x0000000417067825 */ /* 0x020fcc00078e020c */
[----:B------:R-:W5:Y:S01]  /*0340*/  LDG.E R7, desc[UR6][R6.64] ;  /* 0x0000000606077981 */ /* 0x000f62000c1e1900 */
[----:B--2---:R-:W-:-:S03]  /*0350*/  FFMA R25, R26, R28, R25 ;  /* 0x0000001c1a197223 */ /* 0x004fc60000000019 */
[----:B------:R-:W2:Y:S04]  /*0360*/  LDG.E R26, desc[UR6][R2.64+-0x4] ;  /* 0xfffffc06021a7981 */ /* 0x000ea8000c1e1900 */
[----:B------:R-:W5:Y:S04]  /*0370*/  LDG.E R28, desc[UR6][R10.64] ;  /* 0x000000060a1c7981 */ /* 0x000f68000c1e1900 */
[----:B------:R-:W5:Y:S04]  /*0380*/  LDG.E R11, desc[UR6][R2.64+0x4] ;  /* 0x00000406020b7981 */ /* 0x000f68000c1e1900 */
[----:B------:R-:W5:Y:S04]  /*0390*/  LDG.E R10, desc[UR6][R2.64+0xc] ;  /* 0x00000c06020a7981 */ /* 0x000f68000c1e1900 */
[----:B------:R-:W5:Y:S01]  /*03a0*/  LDG.E R2, desc[UR6][R12.64] ;  /* 0x000000060c027981 */ /* 0x000f62000c1e1900 */
[----:B---3--:R-:W-:Y:S01]  /*03b0*/  FFMA R22, R22, R21, R25 ;  /* 0x0000001516167223 */ /* 0x008fe20000000019 */
[----:B------:R-:W-:-:S03]  /*03c0*/  IADD3 R19, PT, PT, R19, 0x8, RZ ;  /* 0x0000000813137810 */ /* 0x000fc60007ffe0ff */
[----:B----4-:R-:W-:Y:S01]  /*03d0*/  FFMA R27, R27, R8, R22 ;  /* 0x000000081b1b7223 */ /* 0x010fe20000000016 */
[----:B------:R-:W-:Y:S02]  /*03e0*/  ISETP.NE.AND P1, PT, R19, RZ, PT ;  /* 0x000000ff1300720c */ /* 0x000fe40003f25270 */
[----:B------:R-:W-:Y:S02]  /*03f0*/  LEA R20, R23, R20, 0x3 ;  /* 0x0000001417147211 */ /* 0x000fe400078e18ff */
[----:B------:R-:W-:Y:S01]  /*0400*/  IADD3 R16, PT, PT, R16, 0x8, RZ ;  /* 0x0000000810107810 */ /* 0x000fe20007ffe0ff */
[----:B--2---:R-:W-:-:S04]  /*0410*/  FFMA R27, R26, R29, R27 ;  /* 0x0000001d1a1b7223 */ /* 0x004fc8000000001b */
[----:B------:R-:W-:-:S04]  /*0420*/  FFMA R4, R4, R5, R27 ;  /* 0x0000000504047223 */ /* 0x000fc8000000001b */
[----:B-----5:R-:W-:-:S04]  /*0430*/  FFMA R4, R11, R28, R4 ;  /* 0x0000001c0b047223 */ /* 0x020fc80000000004 */
[----:B------:R-:W-:-:S04]  /*0440*/  FFMA R9, R9, R2, R4 ;  /* 0x0000000209097223 */ /* 0x000fc80000000004 */
[----:B------:R-:W-:Y:S01]  /*0450*/  FFMA R25, R10, R7, R9 ;  /* 0x000000070a197223 */ /* 0x000fe20000000009 */
[----:B------:R-:W-:Y:S06]  /*0460*/  @P1 BRA `(.L_x_16) ;  /* 0xfffffffc00581947 */ /* 0x000fec000383ffff */
.L_x_15:
[----:B------:R-:W-:Y:S05]  /*0470*/  @!P0 BRA `(.L_x_14) ;  /* 0x0000000000e08947 */ /* 0x000fea0003800000 */
[----:B------:R-:W-:Y:S02]  /*0480*/  ISETP.GE.U32.AND P0, PT, R24, 0x4, PT ;  /* 0x000000041800780c */ /* 0x000fe40003f06070 */
[----:B------:R-:W-:-:S04]  /*0490*/  LOP3.LUT R16, R0, 0x3, RZ, 0xc0, !PT ;  /* 0x0000000300107812 */ /* 0x000fc800078ec0ff */
[----:B------:R-:W-:-:S07]  /*04a0*/  ISETP.NE.AND P1, PT, R16, RZ, PT ;  /* 0x000000ff1000720c */ /* 0x000fce0003f25270 */
[----:B------:R-:W-:Y:S06]  /*04b0*/  @!P0 BRA `(.L_x_17) ;  /* 0x00000000005c8947 */ /* 0x000fec0003800000 */
[----:B------:R-:W0:Y:S01]  /*04c0*/  LDC R19, c[0x0][0x39c] ;  /* 0x0000e700ff137b82 */ /* 0x000e220000000800 */
[----:B------:R-:W-:-:S07]  /*04d0*/  IADD3 R5, PT, PT, R17, R18, RZ ;  /* 0x0000001211057210 */ /* 0x000fce0007ffe0ff */
[----:B------:R-:W1:Y:S08]  /*04e0*/  LDC.64 R8, c[0x0][0x388] ;  /* 0x0000e200ff087b82 */ /* 0x000e700000000a00 */
[----:B------:R-:W2:Y:S01]  /*04f0*/  LDC.64 R2, c[0x0][0x380] ;  /* 0x0000e000ff027b82 */ /* 0x000ea20000000a00 */
[----:B0-----:R-:W-:-:S04]  /*0500*/  IMAD R7, R18, R19, R14 ;  /* 0x0000001312077224 */ /* 0x001fc800078e020e */
[----:B-1----:R-:W-:-:S04]  /*0510*/  IMAD.WIDE R8, R7, 0x4, R8 ;  /* 0x0000000407087825 */ /* 0x002fc800078e0208 */
[----:B------:R-:W-:Y:S02]  /*0520*/  IMAD.WIDE R10, R19, 0x4, R8 ;  /* 0x00000004130a7825 */ /* 0x000fe400078e0208 */
[----:B------:R-:W3:Y:S02]  /*0530*/  LDG.E R8, desc[UR6][R8.64] ;  /* 0x0000000608087981 */ /* 0x000ee4000c1e1900 */
[----:B--2---:R-:W-:-:S04]  /*0540*/  IMAD.WIDE R2, R5, 0x4, R2 ;  /* 0x0000000405027825 */ /* 0x004fc800078e0202 */
[C---:B------:R-:W-:Y:S01]  /*0550*/  IMAD.WIDE R4, R19.reuse, 0x4, R10 ;  /* 0x0000000413047825 */ /* 0x040fe200078e020a */
[----:B------:R-:W3:Y:S04]  /*0560*/  LDG.E R12, desc[UR6][R2.64] ;  /* 0x00000006020c7981 */ /* 0x000ee8000c1e1900 */
[----:B------:R-:W2:Y:S01]  /*0570*/  LDG.E R10, desc[UR6][R10.64] ;  /* 0x000000060a0a7981 */ /* 0x000ea2000c1e1900 */
[----:B------:R-:W-:-:S03]  /*0580*/  IMAD.WIDE R6, R19, 0x4, R4 ;  /* 0x0000000413067825 */ /* 0x000fc600078e0204 */
[----:B------:R-:W2:Y:S04]  /*0590*/  LDG.E R13, desc[UR6][R2.64+0x4] ;  /* 0x00000406020d7981 */ /* 0x000ea8000c1e1900 */
[----:B------:R-:W4:Y:S04]  /*05a0*/  LDG.E R20, desc[UR6][R4.64] ;  /* 0x0000000604147981 */ /* 0x000f28000c1e1900 */
[----:B------:R-:W4:Y:S04]  /*05b0*/  LDG.E R19, desc[UR6][R2.64+0x8] ;  /* 0x0000080602137981 */ /* 0x000f28000c1e1900 */
[----:B------:R-:W5:Y:S04]  /*05c0*/  LDG.E R21, desc[UR6][R2.64+0xc] ;  /* 0x00000c0602157981 */ /* 0x000f68000c1e1900 */
[----:B------:R-:W5:Y:S01]  /*05d0*/  LDG.E R6, desc[UR6][R6.64] ;  /* 0x0000000606067981 */ /* 0x000f62000c1e1900 */
[----:B------:R-:W-:Y:S01]  /*05e0*/  IADD3 R18, PT, PT, R18, 0x4, RZ ;  /* 0x0000000412127810 */ /* 0x000fe20007ffe0ff */
[----:B---3--:R-:W-:-:S04]  /*05f0*/  FFMA R12, R12, R8, R25 ;  /* 0x000000080c0c7223 */ /* 0x008fc80000000019 */
[----:B--2---:R-:W-:-:S04]  /*0600*/  FFMA R12, R13, R10, R12 ;  /* 0x0000000a0d0c7223 */ /* 0x004fc8000000000c */
[----:B----4-:R-:W-:-:S04]  /*0610*/  FFMA R12, R19, R20, R12 ;  /* 0x00000014130c7223 */ /* 0x010fc8000000000c */
[----:B-----5:R-:W-:-:S07]  /*0620*/  FFMA R25, R21, R6, R12 ;  /* 0x0000000615197223 */ /* 0x020fce000000000c */
.L_x_17:
[----:B------:R-:W-:Y:S05]  /*0630*/  @!P1 BRA `(.L_x_14) ;  /* 0x0000000000709947 */ /* 0x000fea0003800000 */
[----:B------:R-:W-:Y:S01]  /*0640*/  ISETP.NE.AND P0, PT, R16, 0x1, PT ;  /* 0x000000011000780c */ /* 0x000fe20003f05270 */
[----:B------:R-:W0:Y:S01]  /*0650*/  LDC.64 R10, c[0x0][0x388] ;  /* 0x0000e200ff0a7b82 */ /* 0x000e220000000a00 */
[----:B------:R-:W-:-:S04]  /*0660*/  LOP3.LUT R0, R0, 0x1, RZ, 0xc0, !PT ;  /* 0x0000000100007812 */ /* 0x000fc800078ec0ff */
[----:B------:R-:W-:-:S03]  /*0670*/  ISETP.NE.U32.AND P1, PT, R0, 0x1, PT ;  /* 0x000000010000780c */ /* 0x000fc60003f25070 */
[----:B------:R-:W1:Y:S04]  /*0680*/  LDC.64 R6, c[0x0][0x380] ;  /* 0x0000e000ff067b82 */ /* 0x000e680000000a00 */
[----:B------:R-:W-:-:S04]  /*0690*/  @P0 IADD3 R9, PT, PT, R17, R18, RZ ;  /* 0x0000001211090210 */ /* 0x000fc80007ffe0ff */
[----:B------:R-:W2:Y:S08]  /*06a0*/  @P0 LDC R13, c[0x0][0x39c] ;  /* 0x0000e700ff0d0b82 */ /* 0x000eb00000000800 */
[----:B------:R-:W3:Y:S08]  /*06b0*/  @!P1 LDC R21, c[0x0][0x39c] ;  /* 0x0000e700ff159b82 */ /* 0x000ef00000000800 */
[----:B------:R-:W4:Y:S01]  /*06c0*/  LDC.64 R4, c[0x0][0x380] ;  /* 0x0000e000ff047b82 */ /* 0x000f220000000a00 */
[----:B-1----:R-:W-:-:S05]  /*06d0*/  @P0 IMAD.WIDE R6, R9, 0x4, R6 ;  /* 0x0000000409060825 */ /* 0x002fca00078e0206 */
[----:B------:R-:W5:Y:S02]  /*06e0*/  @P0 LDG.E R0, desc[UR6][R6.64] ;  /* 0x0000000606000981 */ /* 0x000f64000c1e1900 */
[----:B------:R-:W1:Y:S01]  /*06f0*/  LDC.64 R2, c[0x0][0x388] ;  /* 0x0000e200ff027b82 */ /* 0x000e620000000a00 */
[C---:B--2---:R-:W-:Y:S01]  /*0700*/  @P0 IMAD R19, R18.reuse, R13, R14 ;  /* 0x0000000d12130224 */ /* 0x044fe200078e020e */
[----:B------:R-:W-:-:S03]  /*0710*/  @P0 IADD3 R18, PT, PT, R18, 0x2, RZ ;  /* 0x0000000212120810 */ /* 0x000fc60007ffe0ff */
[----:B0-----:R-:W-:Y:S01]  /*0720*/  @P0 IMAD.WIDE R10, R19, 0x4, R10 ;  /* 0x00000004130a0825 */ /* 0x001fe200078e020a */
[----:B------:R-:W-:Y:S01]  /*0730*/  @!P1 IADD3 R17, PT, PT, R17, R18, RZ ;  /* 0x0000001211119210 */ /* 0x000fe20007ffe0ff */
[----:B------:R-:W2:Y:S02]  /*0740*/  @P0 LDG.E R19, desc[UR6][R6.64+0x4] ;  /* 0x0000040606130981 */ /* 0x000ea4000c1e1900 */
[----:B------:R-:W-:Y:S02]  /*0750*/  @P0 IMAD.WIDE R8, R13, 0x4, R10 ;  /* 0x000000040d080825 */ /* 0x000fe400078e020a */
[----:B------:R-:W5:Y:S02]  /*0760*/  @P0 LDG.E R12, desc[UR6][R10.64] ;  /* 0x000000060a0c0981 */ /* 0x000f64000c1e1900 */
[----:B---3--:R-:W-:Y:S02]  /*0770*/  @!P1 IMAD R13, R18, R21, R14 ;  /* 0x00000015120d9224 */ /* 0x008fe400078e020e */
[----:B----4-:R-:W-:Y:S01]  /*0780*/  @!P1 IMAD.WIDE R4, R17, 0x4, R4 ;  /* 0x0000000411049825 */ /* 0x010fe200078e0204 */
[----:B------:R-:W2:Y:S05]  /*0790*/  @P0 LDG.E R8, desc[UR6][R8.64] ;  /* 0x0000000608080981 */ /* 0x000eaa000c1e1900 */
[----:B------:R-:W3:Y:S01]  /*07a0*/  @!P1 LDG.E R4, desc[UR6][R4.64] ;  /* 0x0000000604049981 */ /* 0x000ee2000c1e1900 */
[----:B-1----:R-:W-:-:S06]  /*07b0*/  @!P1 IMAD.WIDE R2, R13, 0x4, R2 ;  /* 0x000000040d029825 */ /* 0x002fcc00078e0202 */
[----:B------:R-:W3:Y:S01]  /*07c0*/  @!P1 LDG.E R2, desc[UR6][R2.64] ;  /* 0x0000000602029981 */ /* 0x000ee2000c1e1900 */
[----:B-----5:R-:W-:-:S04]  /*07d0*/  @P0 FFMA R0, R0, R12, R25 ;  /* 0x0000000c00000223 */ /* 0x020fc80000000019 */
[----:B--2---:R-:W-:-:S04]  /*07e0*/  @P0 FFMA R25, R19, R8, R0 ;  /* 0x0000000813190223 */ /* 0x004fc80000000000 */
[----:B---3--:R-:W-:-:S07]  /*07f0*/  @!P1 FFMA R25, R4, R2, R25 ;  /* 0x0000000204199223 */ /* 0x008fce0000000019 */
.L_x_14:
[----:B------:R-:W0:Y:S01]  /*0800*/  LDC.64 R2, c[0x0][0x390] ;  /* 0x0000e400ff027b82 */ /* 0x000e220000000a00 */
[----:B------:R-:W1:Y:S02]  /*0810*/  LDCU UR4, c[0x0][0x39c] ;  /* 0x00007380ff0477ac */ /* 0x000e640008000800 */
[----:B-1----:R-:W-:-:S04]  /*0820*/  IMAD R15, R15, UR4, R14 ;  /* 0x000000040f0f7c24 */ /* 0x002fc8000f8e020e */
[----:B0-----:R-:W-:-:S05]  /*0830*/  IMAD.WIDE R2, R15, 0x4, R2 ;  /* 0x000000040f027825 */ /* 0x001fca00078e0202 */
[----:B------:R-:W-:Y:S01]  /*0840*/  STG.E desc[UR6][R2.64], R25 ;  /* 0x0000001902007986 */ /* 0x000fe2000c101906 */
[----:B------:R-:W-:Y:S05]  /*0850*/  EXIT ;  /* 0x000000000000794d */ /* 0x000fea0003800000 */
.L_x_18:
        /* <DEDUP_REMOVED lines=10> */
.L_x_25:


//--------------------- .text._Z12block_matmulPKfS0_Pfii --------------------------
	.section	.text._Z12block_matmulPKfS0_Pfii,"ax",@progbits
	.align	128
        .global         _Z12block_matmulPKfS0_Pfii
        .type           _Z12block_matmulPKfS0_Pfii,@function
        .size           _Z12block_matmulPKfS0_Pfii,(.L_x_26 - _Z12block_matmulPKfS0_Pfii)
        .other          _Z12block_matmulPKfS0_Pfii,@"STO_CUDA_ENTRY STV_DEFAULT"
_Z12block_matmulPKfS0_Pfii:
.text._Z12block_matmulPKfS0_Pfii:
[----:B------:R-:W-:Y:S01]  /*0000*/  LDC R1, c[0x0][0x37c] ;  /* 0x0000df00ff017b82 */ /* 0x000fe20000000800 */
[----:B------:R-:W0:Y:S01]  /*0010*/  LDCU UR14, c[0x0][0x398] ;  /* 0x00007300ff0e77ac */ /* 0x000e220008000800 */
[----:B------:R-:W1:Y:S06]  /*0020*/  S2R R0, SR_TID.Y ;  /* 0x0000000000007919 */ /* 0x000e6c0000002200 */
[----:B------:R-:W2:Y:S01]  /*0030*/  S2UR UR12, SR_CTAID.Y ;  /* 0x00000000000c79c3 */ /* 0x000ea20000002600 */
[----:B------:R-:W-:Y:S01]  /*0040*/  HFMA2 R23, -RZ, RZ, 0, 0 ;  /* 0x00000000ff177431 */ /* 0x000fe200000001ff */
[----:B------:R-:W3:Y:S01]  /*0050*/  LDCU.64 UR10, c[0x0][0x358] ;  /* 0x00006b00ff0a77ac */ /* 0x000ee20008000a00 */
[----:B------:R-:W4:Y:S05]  /*0060*/  S2R R2, SR_TID.X ;  /* 0x0000000000027919 */ /* 0x000f2a0000002100 */
[----:B------:R-:W1:Y:S01]  /*0070*/  S2UR UR13, SR_CTAID.X ;  /* 0x00000000000d79c3 */ /* 0x000e620000002500 */
[----:B0-----:R-:W-:-:S09]  /*0080*/  UISETP.GE.U32.AND UP0, UPT, UR14, 0x10, UPT ;  /* 0x000000100e00788c */ /* 0x001fd2000bf06070 */
[----:B---3--:R-:W-:Y:S05]  /*0090*/  BRA.U !UP0, `(.L_x_19) ;  /* 0x0000000d08047547 */ /* 0x008fea000b800000 */
[----:B------:R-:W0:Y:S01]  /*00a0*/  S2UR UR6, SR_CgaCtaId ;  /* 0x00000000000679c3 */ /* 0x000e220000008800 */
[----:B------:R-:W-:Y:S01]  /*00b0*/  USHF.R.S32.HI UR7, URZ, 0x1f, UR14 ;  /* 0x0000001fff077899 */ /* 0x000fe2000801140e */
[----:B------:R-:W-:Y:S01]  /*00c0*/  MOV R23, RZ ;  /* 0x000000ff00177202 */ /* 0x000fe20000000f00 */
[----:B------:R-:W-:Y:S01]  /*00d0*/  UMOV UR5, 0x400 ;  /* 0x0000040000057882 */ /* 0x000fe20000000000 */
[----:B------:R-:W-:Y:S01]  /*00e0*/  UMOV UR4, URZ ;  /* 0x000000ff00047c82 */ /* 0x000fe20008000000 */
[----:B------:R-:W-:Y:S02]  /*00f0*/  USHF.R.U64 UR8, UR14, 0x4, UR7 ;  /* 0x000000040e087899 */ /* 0x000fe40008001207 */
[----:B------:R-:W-:Y:S01]  /*0100*/  USHF.R.U32.HI UR9, URZ, 0x4, UR7 ;  /* 0x00000004ff097899 */ /* 0x000fe20008011607 */
[----:B------:R-:W2:Y:S01]  /*0110*/  LDC R3, c[0x0][0x364] ;  /* 0x0000d900ff037b82 */ /* 0x000ea20000000800 */
[----:B------:R-:W-:Y:S02]  /*0120*/  UISETP.NE.U32.AND UP0, UPT, UR8, 0x1, UPT ;  /* 0x000000010800788c */ /* 0x000fe4000bf05070 */
[----:B------:R-:W-:-:S02]  /*0130*/  ULOP3.LUT UP1, URZ, UR14, 0x10, URZ, 0xc0, !UPT ;  /* 0x000000100eff7892 */ /* 0x000fc4000f82c0ff */
[----:B------:R-:W-:-:S03]  /*0140*/  UISETP.NE.AND.EX UP0, UPT, UR9, URZ, UPT, UP0 ;  /* 0x000000ff0900728c */ /* 0x000fc6000bf05300 */
[----:B------:R-:W3:Y:S01]  /*0150*/  LDC R5, c[0x0][0x360] ;  /* 0x0000d800ff057b82 */ /* 0x000ee20000000800 */
[----:B0-----:R-:W-:-:S06]  /*0160*/  ULEA UR7, UR6, UR5, 0x18 ;  /* 0x0000000506077291 */ /* 0x001fcc000f8ec0ff */
[----:B-1----:R-:W-:Y:S01]  /*0170*/  LEA R21, R0, UR7, 0x6 ;  /* 0x0000000700157c11 */ /* 0x002fe2000f8e30ff */
[----:B--2---:R-:W-:-:S04]  /*0180*/  IMAD R7, R3, UR12, R0 ;  /* 0x0000000c03077c24 */ /* 0x004fc8000f8e0200 */
[--C-:B----4-:R-:W-:Y:S02]  /*0190*/  IMAD R22, R7, UR14, R2.reuse ;  /* 0x0000000e07167c24 */ /* 0x110fe4000f8e0202 */
[----:B---3--:R-:W-:Y:S01]  /*01a0*/  IMAD R17, R5, UR13, R2 ;  /* 0x0000000d05117c24 */ /* 0x008fe2000f8e0202 */
[----:B------:R-:W-:Y:S06]  /*01b0*/  BRA.U !UP0, `(.L_x_20) ;  /* 0x0000000508d47547 */ /* 0x000fec000b800000 */
[----:B------:R-:W0:Y:S01]  /*01c0*/  LDC.64 R26, c[0x0][0x380] ;  /* 0x0000e000ff1a7b82 */ /* 0x000e220000000a00 */
[----:B------:R-:W1:Y:S01]  /*01d0*/  LDCU UR4, c[0x0][0x39c] ;  /* 0x00007380ff0477ac */ /* 0x000e620008000800 */
[----:B------:R-:W-:Y:S01]  /*01e0*/  IADD3 R18, PT, PT, R2, R5, RZ ;  /* 0x0000000502127210 */ /* 0x000fe20007ffe0ff */
[----:B------:R-:W-:Y:S01]  /*01f0*/  HFMA2 R23, -RZ, RZ, 0, 0 ;  /* 0x00000000ff177431 */ /* 0x000fe200000001ff */
[----:B------:R-:W-:Y:S01]  /*0200*/  IADD3 R4, PT, PT, R0, R3, RZ ;  /* 0x0000000300047210 */ /* 0x000fe20007ffe0ff */
[----:B------:R-:W-:Y:S01]  /*0210*/  UIADD3 UR5, UPT, UPT, UR5, 0x400, URZ ;  /* 0x0000040005057890 */ /* 0x000fe2000fffe0ff */
[----:B------:R-:W-:Y:S01]  /*0220*/  MOV R20, R22 ;  /* 0x0000001600147202 */ /* 0x000fe20000000f00 */
[----:B------:R-:W-:Y:S01]  /*0230*/  IMAD R18, R7, UR14, R18 ;  /* 0x0000000e07127c24 */ /* 0x000fe2000f8e0212 */
[----:B------:R-:W2:Y:S01]  /*0240*/  LDC.64 R24, c[0x0][0x388] ;  /* 0x0000e200ff187b82 */ /* 0x000ea20000000a00 */
[----:B------:R-:W-:Y:S01]  /*0250*/  ULEA UR5, UR6, UR5, 0x18 ;  /* 0x0000000506057291 */ /* 0x000fe2000f8ec0ff */
[----:B------:R-:W-:Y:S01]  /*0260*/  LEA R16, R2, R21, 0x2 ;  /* 0x0000001502107211 */ /* 0x000fe200078e10ff */
[----:B------:R-:W-:-:S02]  /*0270*/  ULOP3.LUT UR7, UR8, 0xfffffffe, URZ, 0xc0, !UPT ;  /* 0xfffffffe08077892 */ /* 0x000fc4000f8ec0ff */
[----:B------:R-:W-:Y:S02]  /*0280*/  ULOP3.LUT UR8, UR9, 0xfffffff, URZ, 0xc0, !UPT ;  /* 0x0fffffff09087892 */ /* 0x000fe4000f8ec0ff */
[----:B------:R-:W-:-:S04]  /*0290*/  LEA R7, R2, UR5, 0x2 ;  /* 0x0000000502077c11 */ /* 0x000fc8000f8e10ff */
[----:B------:R-:W-:Y:S01]  /*02a0*/  LEA R6, R0, R7, 0x6 ;  /* 0x0000000700067211 */ /* 0x000fe200078e30ff */
[--C-:B-1----:R-:W-:Y:S02]  /*02b0*/  IMAD R19, R4, UR4, R17.reuse ;  /* 0x0000000404137c24 */ /* 0x102fe4000f8e0211 */
[----:B------:R-:W-:Y:S02]  /*02c0*/  IMAD R17, R0, UR4, R17 ;  /* 0x0000000400117c24 */ /* 0x000fe4000f8e0211 */
[----:B------:R-:W-:Y:S01]  /*02d0*/  IMAD R4, R3, UR4, RZ ;  /* 0x0000000403047c24 */ /* 0x000fe2000f8e02ff */
[----:B------:R-:W-:-:S06]  /*02e0*/  UMOV UR4, URZ ;  /* 0x000000ff00047c82 */ /* 0x000fcc0008000000 */
.L_x_21:
[----:B0-----:R-:W-:-:S04]  /*02f0*/  IMAD.WIDE.U32 R14, R20, 0x4, R26 ;  /* 0x00000004140e7825 */ /* 0x001fc800078e001a */
[----:B--2---:R-:W-:Y:S02]  /*0300*/  IMAD.WIDE.U32 R12, R17, 0x4, R24 ;  /* 0x00000004110c7825 */ /* 0x004fe400078e0018 */
[----:B------:R-:W2:Y:S04]  /*0310*/  LDG.E R15, desc[UR10][R14.64] ;  /* 0x0000000a0e0f7981 */ /* 0x000ea8000c1e1900 */
[----:B------:R-:W3:Y:S04]  /*0320*/  LDG.E R13, desc[UR10][R12.64] ;  /* 0x0000000a0c0d7981 */ /* 0x000ee8000c1e1900 */
[----:B--2---:R-:W-:Y:S04]  /*0330*/  STS [R16], R15 ;  /* 0x0000000f10007388 */ /* 0x004fe80000000800 */
[----:B---3--:R-:W-:Y:S01]  /*0340*/  STS [R6], R13 ;  /* 0x0000000d06007388 */ /* 0x008fe20000000800 */
[----:B------:R-:W-:Y:S06]  /*0350*/  BAR.SYNC.DEFER_BLOCKING 0x0 ;  /* 0x0000000000007b1d */ /* 0x000fec0000010000 */
[----:B------:R-:W-:Y:S04]  /*0360*/  LDS R28, [R7] ;  /* 0x00000000071c7984 */ /* 0x000fe80000000800 */
[----:B------:R-:W0:Y:S04]  /*0370*/  LDS.128 R8, [R21] ;  /* 0x0000000015087984 */ /* 0x000e280000000c00 */
[----:B------:R-:W1:Y:S04]  /*0380*/  LDS R29, [R7+0x40] ;  /* 0x00004000071d7984 */ /* 0x000e680000000800 */
[----:B------:R-:W2:Y:S04]  /*0390*/  LDS R12, [R7+0x80] ;  /* 0x00008000070c7984 */ /* 0x000ea80000000800 */
[----:B------:R-:W-:Y:S04]  /*03a0*/  LDS R15, [R7+0x140] ;  /* 0x00014000070f7984 */ /* 0x000fe80000000800 */
[----:B------:R-:W-:Y:S01]  /*03b0*/  LDS R13, [R7+0x180] ;  /* 0x00018000070d7984 */ /* 0x000fe20000000800 */
[----:B0-----:R-:W-:-:S03]  /*03c0*/  FFMA R8, R8, R28, R23 ;  /* 0x0000001c08087223 */ /* 0x001fc60000000017 */
[----:B------:R-:W0:Y:S01]  /*03d0*/  LDS R23, [R7+0xc0] ;  /* 0x0000c00007177984 */ /* 0x000e220000000800 */
[----:B-1----:R-:W-:Y:S01]  /*03e0*/  FFMA R9, R29, R9, R8 ;  /* 0x000000091d097223 */ /* 0x002fe20000000008 */
[----:B------:R-:W-:-:S04]  /*03f0*/  IMAD.WIDE.U32 R28, R18, 0x4, R26 ;  /* 0x00000004121c7825 */ /* 0x000fc800078e001a */
[----:B--2---:R-:W-:Y:S02]  /*0400*/  FFMA R10, R12, R10, R9 ;  /* 0x0000000a0c0a7223 */ /* 0x004fe40000000009 */
[----:B------:R-:W-:Y:S02]  /*0410*/  LDS R12, [R7+0x100] ;  /* 0x00010000070c7984 */ /* 0x000fe40000000800 */
[----:B0-----:R-:W-:Y:S02]  /*0420*/  FFMA R23, R23, R11, R10 ;  /* 0x0000000b17177223 */ /* 0x001fe4000000000a */
[----:B------:R-:W0:Y:S02]  /*0430*/  LDS.128 R8, [R21+0x10] ;  /* 0x0000100015087984 */ /* 0x000e240000000c00 */
[----:B0-----:R-:W-:Y:S02]  /*0440*/  FFMA R12, R8, R12, R23 ;  /* 0x0000000c080c7223 */ /* 0x001fe40000000017 */
[----:B------:R-:W0:Y:S02]  /*0450*/  LDS R8, [R7+0x1c0] ;  /* 0x0001c00007087984 */ /* 0x000e240000000800 */
[----:B------:R-:W-:-:S02]  /*0460*/  FFMA R12, R15, R9, R12 ;  /* 0x000000090f0c7223 */ /* 0x000fc4000000000c */
[----:B------:R-:W-:Y:S02]  /*0470*/  LDS R9, [R7+0x200] ;  /* 0x0002000007097984 */ /* 0x000fe40000000800 */
[----:B------:R-:W-:Y:S02]  /*0480*/  FFMA R23, R13, R10, R12 ;  /* 0x0000000a0d177223 */ /* 0x000fe4000000000c */
[----:B------:R-:W1:Y:S02]  /*0490*/  LDS.128 R12, [R21+0x20] ;  /* 0x00002000150c7984 */ /* 0x000e640000000c00 */
[----:B0-----:R-:W-:Y:S02]  /*04a0*/  FFMA R11, R8, R11, R23 ;  /* 0x0000000b080b7223 */ /* 0x001fe40000000017 */
[----:B------:R-:W0:Y:S04]  /*04b0*/  LDS R23, [R7+0x240] ;  /* 0x0002400007177984 */ /* 0x000e280000000800 */
[----:B------:R-:W2:Y:S01]  /*04c0*/  LDS R8, [R7+0x280] ;  /* 0x0002800007087984 */ /* 0x000ea20000000800 */
[----:B-1----:R-:W-:-:S03]  /*04d0*/  FFMA R12, R12, R9, R11 ;  /* 0x000000090c0c7223 */ /* 0x002fc6000000000b */
[----:B------:R-:W1:Y:S01]  /*04e0*/  LDS R9, [R7+0x2c0] ;  /* 0x0002c00007097984 */ /* 0x000e620000000800 */
[----:B0-----:R-:W-:-:S03]  /*04f0*/  FFMA R13, R23, R13, R12 ;  /* 0x0000000d170d7223 */ /* 0x001fc6000000000c */
[----:B------:R-:W-:Y:S01]  /*0500*/  LDS R12, [R7+0x300] ;  /* 0x00030000070c7984 */ /* 0x000fe20000000800 */
[----:B--2---:R-:W-:-:S03]  /*0510*/  FFMA R8, R8, R14, R13 ;  /* 0x0000000e08087223 */ /* 0x004fc6000000000d */
[----:B------:R-:W-:Y:S01]  /*0520*/  LDS R13, [R7+0x340] ;  /* 0x00034000070d7984 */ /* 0x000fe20000000800 */
[----:B-1----:R-:W-:-:S03]  /*0530*/  FFMA R15, R9, R15, R8 ;  /* 0x0000000f090f7223 */ /* 0x002fc60000000008 */
[----:B------:R-:W0:Y:S04]  /*0540*/  LDS.128 R8, [R21+0x30] ;  /* 0x0000300015087984 */ /* 0x000e280000000c00 */
[----:B------:R-:W-:Y:S01]  /*0550*/  LDS R23, [R7+0x3c0] ;  /* 0x0003c00007177984 */ /* 0x000fe20000000800 */
[----:B0-----:R-:W-:-:S03]  /*0560*/  FFMA R8, R8, R12, R15 ;  /* 0x0000000c08087223 */ /* 0x001fc6000000000f */
[----:B------:R-:W0:Y:S01]  /*0570*/  LDS R12, [R7+0x380] ;  /* 0x00038000070c7984 */ /* 0x000e220000000800 */
[----:B------:R-:W-:Y:S01]  /*0580*/  FFMA R13, R13, R9, R8 ;  /* 0x000000090d0d7223 */ /* 0x000fe20000000008 */
[----:B------:R-:W-:Y:S01]  /*0590*/  BAR.SYNC.DEFER_BLOCKING 0x0 ;  /* 0x0000000000007b1d */ /* 0x000fe20000010000 */
[----:B------:R-:W-:-:S05]  /*05a0*/  IMAD.WIDE.U32 R8, R19, 0x4, R24 ;  /* 0x0000000413087825 */ /* 0x000fca00078e0018 */
[----:B------:R-:W2:Y:S04]  /*05b0*/  LDG.E R29, desc[UR10][R28.64] ;  /* 0x0000000a1c1d7981 */ /* 0x000ea8000c1e1900 */
[----:B------:R-:W3:Y:S01]  /*05c0*/  LDG.E R8, desc[UR10][R8.64] ;  /* 0x0000000a08087981 */ /* 0x000ee2000c1e1900 */
[----:B------:R-:W-:Y:S01]  /*05d0*/  UIADD3 UR7, UP0, UPT, UR7, -0x2, URZ ;  /* 0xfffffffe07077890 */ /* 0x000fe2000ff1e0ff */
[C---:B------:R-:W-:Y:S01]  /*05e0*/  LEA R20, R5.reuse, R20, 0x1 ;  /* 0x0000001405147211 */ /* 0x040fe200078e08ff */
[----:B------:R-:W-:Y:S01]  /*05f0*/  UIADD3 UR4, UPT, UPT, UR4, 0x2, URZ ;  /* 0x0000000204047890 */ /* 0x000fe2000fffe0ff */
[----:B------:R-:W-:Y:S01]  /*0600*/  LEA R17, R4, R17, 0x1 ;  /* 0x0000001104117211 */ /* 0x000fe200078e08ff */
[----:B------:R-:W-:Y:S01]  /*0610*/  UIADD3.X UR8, UPT, UPT, UR8, -0x1, URZ, UP0, !UPT ;  /* 0xffffffff08087890 */ /* 0x000fe200087fe4ff */
[----:B------:R-:W-:Y:S01]  /*0620*/  LEA R18, R5, R18, 0x1 ;  /* 0x0000001205127211 */ /* 0x000fe200078e08ff */
[----:B------:R-:W-:Y:S01]  /*0630*/  UISETP.NE.U32.AND UP0, UPT, UR7, URZ, UPT ;  /* 0x000000ff0700728c */ /* 0x000fe2000bf05070 */
[----:B0-----:R-:W-:Y:S01]  /*0640*/  FFMA R10, R12, R10, R13 ;  /* 0x0000000a0c0a7223 */ /* 0x001fe2000000000d */
[----:B------:R-:W-:-:S02]  /*0650*/  LEA R19, R4, R19, 0x1 ;  /* 0x0000001304137211 */ /* 0x000fc400078e08ff */
[----:B------:R-:W-:Y:S01]  /*0660*/  UISETP.NE.AND.EX UP0, UPT, UR8, URZ, UPT, UP0 ;  /* 0x000000ff0800728c */ /* 0x000fe2000bf05300 */
[----:B------:R-:W-:Y:S01]  /*0670*/  FFMA R23, R23, R11, R10 ;  /* 0x0000000b17177223 */ /* 0x000fe2000000000a */
[----:B--2---:R-:W-:Y:S04]  /*0680*/  STS [R16], R29 ;  /* 0x0000001d10007388 */ /* 0x004fe80000000800 */
[----:B---3--:R-:W-:Y:S01]  /*0690*/  STS [R6], R8 ;  /* 0x0000000806007388 */ /* 0x008fe20000000800 */
[----:B------:R-:W-:Y:S06]  /*06a0*/  BAR.SYNC.DEFER_BLOCKING 0x0 ;  /* 0x0000000000007b1d */ /* 0x000fec0000010000 */
[----:B------:R-:W-:Y:S04]  /*06b0*/  LDS R9, [R7] ;  /* 0x0000000007097984 */ /* 0x000fe80000000800 */
[----:B------:R-:W0:Y:S04]  /*06c0*/  LDS.128 R12, [R21] ;  /* 0x00000000150c7984 */ /* 0x000e280000000c00 */
[----:B------:R-:W1:Y:S04]  /*06d0*/  LDS R28, [R7+0x40] ;  /* 0x00004000071c7984 */ /* 0x000e680000000800 */
[----:B------:R-:W2:Y:S04]  /*06e0*/  LDS R11, [R7+0x80] ;  /* 0x00008000070b7984 */ /* 0x000ea80000000800 */
[----:B------:R-:W-:Y:S01]  /*06f0*/  LDS R29, [R7+0x140] ;  /* 0x00014000071d7984 */ /* 0x000fe20000000800 */
[----:B0-----:R-:W-:-:S03]  /*0700*/  FFMA R10, R12, R9, R23 ;  /* 0x000000090c0a7223 */ /* 0x001fc60000000017 */
[----:B------:R-:W0:Y:S01]  /*0710*/  LDS R12, [R7+0xc0] ;  /* 0x0000c000070c7984 */ /* 0x000e220000000800 */
[----:B-1----:R-:W-:-:S03]  /*0720*/  FFMA R10, R28, R13, R10 ;  /* 0x0000000d1c0a7223 */ /* 0x002fc6000000000a */
[----:B------:R-:W-:Y:S01]  /*0730*/  LDS R13, [R7+0x100] ;  /* 0x00010000070d7984 */ /* 0x000fe20000000800 */
[----:B--2---:R-:W-:-:S03]  /*0740*/  FFMA R23, R11, R14, R10 ;  /* 0x0000000e0b177223 */ /* 0x004fc6000000000a */
[----:B------:R-:W1:Y:S01]  /*0750*/  LDS.128 R8, [R21+0x10] ;  /* 0x0000100015087984 */ /* 0x000e620000000c00 */
[----:B0-----:R-:W-:-:S03]  /*0760*/  FFMA R23, R12, R15, R23 ;  /* 0x0000000f0c177223 */ /* 0x001fc60000000017 */
[----:B------:R-:W0:Y:S01]  /*0770*/  LDS R15, [R7+0x180] ;  /* 0x00018000070f7984 */ /* 0x000e220000000800 */
[----:B-1----:R-:W-:-:S03]  /*0780*/  FFMA R12, R8, R13, R23 ;  /* 0x0000000d080c7223 */ /* 0x002fc60000000017 */
[----:B------:R-:W1:Y:S01]  /*0790*/  LDS R8, [R7+0x1c0] ;  /* 0x0001c00007087984 */ /* 0x000e620000000800 */
[----:B------:R-:W-:-:S03]  /*07a0*/  FFMA R12, R29, R9, R12 ;  /* 0x000000091d0c7223 */ /* 0x000fc6000000000c */
[----:B------:R-:W-:Y:S04]  /*07b0*/  LDS R9, [R7+0x200] ;  /* 0x0002000007097984 */ /* 0x000fe80000000800 */
[----:B------:R-:W-:Y:S01]  /*07c0*/  LDS R29, [R7+0x240] ;  /* 0x00024000071d7984 */ /* 0x000fe20000000800 */
[----:B0-----:R-:W-:-:S03]  /*07d0*/  FFMA R23, R15, R10, R12 ;  /* 0x0000000a0f177223 */ /* 0x001fc6000000000c */
[----:B------:R-:W0:Y:S01]  /*07e0*/  LDS.128 R12, [R21+0x20] ;  /* 0x00002000150c7984 */ /* 0x000e220000000c00 */
[----:B-1----:R-:W-:-:S03]  /*07f0*/  FFMA R23, R8, R11, R23 ;  /* 0x0000000b08177223 */ /* 0x002fc60000000017 */
[----:B------:R-:W1:Y:S01]  /*0800*/  LDS R11, [R7+0x280] ;  /* 0x00028000070b7984 */ /* 0x000e620000000800 */
[----:B0-----:R-:W-:-:S03]  /*0810*/  FFMA R8, R12, R9, R23 ;  /* 0x000000090c087223 */ /* 0x001fc60000000017 */
[----:B------:R-:W0:Y:S01]  /*0820*/  LDS R12, [R7+0x2c0] ;  /* 0x0002c000070c7984 */ /* 0x000e220000000800 */
[----:B------:R-:W-:-:S03]  /*0830*/  FFMA R8, R29, R13, R8 ;  /* 0x0000000d1d087223 */ /* 0x000fc60000000008 */
[----:B------:R-:W-:Y:S01]  /*0840*/  LDS R13, [R7+0x300] ;  /* 0x00030000070d7984 */ /* 0x000fe20000000800 */
[----:B-1----:R-:W-:-:S03]  /*0850*/  FFMA R23, R11, R14, R8 ;  /* 0x0000000e0b177223 */ /* 0x002fc60000000008 */
[----:B------:R-:W1:Y:S01]  /*0860*/  LDS.128 R8, [R21+0x30] ;  /* 0x0000300015087984 */ /* 0x000e620000000c00 */
[----:B0-----:R-:W-:-:S03]  /*0870*/  FFMA R15, R12, R15, R23 ;  /* 0x0000000f0c0f7223 */ /* 0x001fc60000000017 */
[----:B------:R-:W0:Y:S04]  /*0880*/  LDS R23, [R7+0x340] ;  /* 0x0003400007177984 */ /* 0x000e280000000800 */
[----:B------:R-:W2:Y:S01]  /*0890*/  LDS R12, [R7+0x380] ;  /* 0x00038000070c7984 */ /* 0x000ea20000000800 */
[----:B-1----:R-:W-:-:S03]  /*08a0*/  FFMA R8, R8, R13, R15 ;  /* 0x0000000d08087223 */ /* 0x002fc6000000000f */
[----:B------:R-:W1:Y:S01]  /*08b0*/  LDS R13, [R7+0x3c0] ;  /* 0x0003c000070d7984 */ /* 0x000e620000000800 */
[----:B0-----:R-:W-:-:S04]  /*08c0*/  FFMA R9, R23, R9, R8 ;  /* 0x0000000917097223 */ /* 0x001fc80000000008 */
[----:B--2---:R-:W-:-:S04]  /*08d0*/  FFMA R10, R12, R10, R9 ;  /* 0x0000000a0c0a7223 */ /* 0x004fc80000000009 */
[----:B-1----:R-:W-:Y:S01]  /*08e0*/  FFMA R23, R13, R11, R10 ;  /* 0x0000000b0d177223 */ /* 0x002fe2000000000a */
[----:B------:R-:W-:Y:S06]  /*08f0*/  BAR.SYNC.DEFER_BLOCKING 0x0 ;  /* 0x0000000000007b1d */ /* 0x000fec0000010000 */
[----:B------:R-:W-:Y:S05]  /*0900*/  BRA.U UP0, `(.L_x_21) ;  /* 0xfffffff900787547 */ /* 0x000fea000b83ffff */
.L_x_20:
[----:B------:R-:W-:Y:S05]  /*0910*/  BRA.U !UP1, `(.L_x_19) ;  /* 0x0000000109e47547 */ /* 0x000fea000b800000 */
[----:B------:R-:W0:Y:S01]  /*0920*/  LDC.64 R6, c[0x0][0x380] ;  /* 0x0000e000ff067b82 */ /* 0x000e220000000a00 */
[----:B------:R-:W1:Y:S01]  /*0930*/  LDCU UR5, c[0x0][0x39c] ;  /* 0x00007380ff0577ac */ /* 0x000e620008000800 */
[----:B------:R-:W-:Y:S02]  /*0940*/  IMAD R3, R3, UR4, R0 ;  /* 0x0000000403037c24 */ /* 0x000fe4000f8e0200 */
[C---:B------:R-:W-:Y:S02]  /*0950*/  IMAD R4, R5.reuse, UR13, R2 ;  /* 0x0000000d05047c24 */ /* 0x040fe4000f8e0202 */
[----:B------:R-:W-:Y:S02]  /*0960*/  IMAD R5, R5, UR4, R22 ;  /* 0x0000000405057c24 */ /* 0x000fe4000f8e0216 */
[----:B------:R-:W2:Y:S01]  /*0970*/  LDC.64 R8, c[0x0][0x388] ;  /* 0x0000e200ff087b82 */ /* 0x000ea20000000a00 */
[----:B-1----:R-:W-:Y:S02]  /*0980*/  IMAD R3, R3, UR5, R4 ;  /* 0x0000000503037c24 */ /* 0x002fe4000f8e0204 */
[----:B0-----:R-:W-:-:S05]  /*0990*/  IMAD.WIDE.U32 R4, R5, 0x4, R6 ;  /* 0x0000000405047825 */ /* 0x001fca00078e0006 */
[----:B------:R-:W3:Y:S01]  /*09a0*/  LDG.E R12, desc[UR10][R4.64] ;  /* 0x0000000a040c7981 */ /* 0x000ee2000c1e1900 */
[----:B--2---:R-:W-:-:S05]  /*09b0*/  IMAD.WIDE.U32 R6, R3, 0x4, R8 ;  /* 0x0000000403067825 */ /* 0x004fca00078e0008 */
[----:B------:R-:W2:Y:S01]  /*09c0*/  LDG.E R13, desc[UR10][R6.64] ;  /* 0x0000000a060d7981 */ /* 0x000ea2000c1e1900 */
[----:B------:R-:W-:Y:S02]  /*09d0*/  UMOV UR4, 0x400 ;  /* 0x0000040000047882 */ /* 0x000fe40000000000 */
[----:B------:R-:W-:-:S04]  /*09e0*/  UIADD3 UR4, UPT, UPT, UR4, 0x400, URZ ;  /* 0x0000040004047890 */ /* 0x000fc8000fffe0ff */
[----:B------:R-:W-:Y:S01]  /*09f0*/  ULEA UR4, UR6, UR4, 0x18 ;  /* 0x0000000406047291 */ /* 0x000fe2000f8ec0ff */
[----:B------:R-:W-:-:S05]  /*0a00*/  LEA R15, R2, R21, 0x2 ;  /* 0x00000015020f7211 */ /* 0x000fca00078e10ff */
[----:B------:R-:W-:-:S04]  /*0a10*/  LEA R3, R2, UR4, 0x2 ;  /* 0x0000000402037c11 */ /* 0x000fc8000f8e10ff */
[----:B------:R-:W-:Y:S01]  /*0a20*/  LEA R18, R0, R3, 0x6 ;  /* 0x0000000300127211 */ /* 0x000fe200078e30ff */
[----:B---3--:R-:W-:Y:S04]  /*0a30*/  STS [R15], R12 ;  /* 0x0000000c0f007388 */ /* 0x008fe80000000800 */
[----:B--2---:R-:W-:Y:S01]  /*0a40*/  STS [R18], R13 ;  /* 0x0000000d12007388 */ /* 0x004fe20000000800 */
[----:B------:R-:W-:Y:S06]  /*0a50*/  BAR.SYNC.DEFER_BLOCKING 0x0 ;  /* 0x0000000000007b1d */ /* 0x000fec0000010000 */
[----:B------:R-:W-:Y:S04]  /*0a60*/  LDS R14, [R3] ;  /* 0x00000000030e7984 */ /* 0x000fe80000000800 */
[----:B------:R-:W0:Y:S04]  /*0a70*/  LDS.128 R4, [R21] ;  /* 0x0000000015047984 */ /* 0x000e280000000c00 */
[----:B------:R-:W1:Y:S04]  /*0a80*/  LDS R25, [R3+0x40] ;  /* 0x0000400003197984 */ /* 0x000e680000000800 */
[----:B------:R-:W2:Y:S04]  /*0a90*/  LDS R27, [R3+0x80] ;  /* 0x00008000031b7984 */ /* 0x000ea80000000800 */
[----:B------:R-:W3:Y:S04]  /*0aa0*/  LDS R24, [R3+0xc0] ;  /* 0x0000c00003187984 */ /* 0x000ee80000000800 */
[----:B------:R-:W-:Y:S04]  /*0ab0*/  LDS R17, [R3+0x100] ;  /* 0x0001000003117984 */ /* 0x000fe80000000800 */
[----:B------:R-:W4:Y:S04]  /*0ac0*/  LDS.128 R8, [R21+0x10] ;  /* 0x0000100015087984 */ /* 0x000f280000000c00 */
[----:B------:R-:W5:Y:S04]  /*0ad0*/  LDS R16, [R3+0x140] ;  /* 0x0001400003107984 */ /* 0x000f680000000800 */
[----:B------:R-:W5:Y:S04]  /*0ae0*/  LDS R19, [R3+0x180] ;  /* 0x0001800003137984 */ /* 0x000f680000000800 */
[----:B------:R-:W5:Y:S04]  /*0af0*/  LDS R18, [R3+0x1c0] ;  /* 0x0001c00003127984 */ /* 0x000f680000000800 */
[----:B------:R-:W-:Y:S01]  /*0b00*/  LDS R20, [R3+0x240] ;  /* 0x0002400003147984 */ /* 0x000fe20000000800 */
[----:B0-----:R-:W-:-:S03]  /*0b10*/  FFMA R4, R4, R14, R23 ;  /* 0x0000000e04047223 */ /* 0x001fc60000000017 */
[----:B------:R-:W-:Y:S04]  /*0b20*/  LDS R22, [R3+0x2c0] ;  /* 0x0002c00003167984 */ /* 0x000fe80000000800 */
[----:B------:R-:W-:Y:S04]  /*0b30*/  LDS R23, [R3+0x200] ;  /* 0x0002000003177984 */ /* 0x000fe80000000800 */
[----:B------:R-:W0:Y:S01]  /*0b40*/  LDS.128 R12, [R21+0x20] ;  /* 0x00002000150c7984 */ /* 0x000e220000000c00 */
[----:B-1----:R-:W-:-:S03]  /*0b50*/  FFMA R4, R25, R5, R4 ;  /* 0x0000000519047223 */ /* 0x002fc60000000004 */
[----:B------:R-:W1:Y:S01]  /*0b60*/  LDS R25, [R3+0x280] ;  /* 0x0002800003197984 */ /* 0x000e620000000800 */
[----:B--2---:R-:W-:-:S04]  /*0b70*/  FFMA R27, R27, R6, R4 ;  /* 0x000000061b1b7223 */ /* 0x004fc80000000004 */
[----:B---3--:R-:W-:Y:S02]  /*0b80*/  FFMA R29, R24, R7, R27 ;  /* 0x00000007181d7223 */ /* 0x008fe4000000001b */
[----:B------:R-:W-:Y:S04]  /*0b90*/  LDS R27, [R3+0x300] ;  /* 0x00030000031b7984 */ /* 0x000fe80000000800 */
[----:B------:R-:W2:Y:S01]  /*0ba0*/  LDS.128 R4, [R21+0x30] ;  /* 0x0000300015047984 */ /* 0x000ea20000000c00 */
[----:B----4-:R-:W-:-:S03]  /*0bb0*/  FFMA R29, R8, R17, R29 ;  /* 0x00000011081d7223 */ /* 0x010fc6000000001d */
[----:B------:R-:W3:Y:S04]  /*0bc0*/  LDS R24, [R3+0x340] ;  /* 0x0003400003187984 */ /* 0x000ee80000000800 */
[----:B------:R-:W4:Y:S01]  /*0bd0*/  LDS R17, [R3+0x380] ;  /* 0x0003800003117984 */ /* 0x000f220000000800 */
[----:B-----5:R-:W-:-:S03]  /*0be0*/  FFMA R16, R16, R9, R29 ;  /* 0x0000000910107223 */ /* 0x020fc6000000001d */
[----:B------:R-:W5:Y:S01]  /*0bf0*/  LDS R8, [R3+0x3c0] ;  /* 0x0003c00003087984 */ /* 0x000f620000000800 */
[----:B------:R-:W-:-:S04]  /*0c00*/  FFMA R19, R19, R10, R16 ;  /* 0x0000000a13137223 */ /* 0x000fc80000000010 */
[----:B------:R-:W-:-:S04]  /*0c10*/  FFMA R11, R18, R11, R19 ;  /* 0x0000000b120b7223 */ /* 0x000fc80000000013 */
[----:B0-----:R-:W-:-:S04]  /*0c20*/  FFMA R11, R12, R23, R11 ;  /* 0x000000170c0b7223 */ /* 0x001fc8000000000b */
[----:B------:R-:W-:-:S04]  /*0c30*/  FFMA R20, R20, R13, R11 ;  /* 0x0000000d14147223 */ /* 0x000fc8000000000b */
[----:B-1----:R-:W-:-:S04]  /*0c40*/  FFMA R25, R25, R14, R20 ;  /* 0x0000000e19197223 */ /* 0x002fc80000000014 */
[----:B------:R-:W-:-:S04]  /*0c50*/  FFMA R15, R22, R15, R25 ;  /* 0x0000000f160f7223 */ /* 0x000fc80000000019 */
[----:B--2---:R-:W-:-:S04]  /*0c60*/  FFMA R15, R4, R27, R15 ;  /* 0x0000001b040f7223 */ /* 0x004fc8000000000f */
[----:B---3--:R-:W-:-:S04]  /*0c70*/  FFMA R24, R24, R5, R15 ;  /* 0x0000000518187223 */ /* 0x008fc8000000000f */
[----:B----4-:R-:W-:-:S04]  /*0c80*/  FFMA R17, R17, R6, R24 ;  /* 0x0000000611117223 */ /* 0x010fc80000000018 */
[----:B-----5:R-:W-:Y:S01]  /*0c90*/  FFMA R23, R8, R7, R17 ;  /* 0x0000000708177223 */ /* 0x020fe20000000011 */
[----:B------:R-:W-:Y:S06]  /*0ca0*/  BAR.SYNC.DEFER_BLOCKING 0x0 ;  /* 0x0000000000007b1d */ /* 0x000fec0000010000 */
.L_x_19:
[----:B------:R-:W1:Y:S01]  /*0cb0*/  LDC R3, c[0x0][0x364] ;  /* 0x0000d900ff037b82 */ /* 0x000e620000000800 */
[----:B------:R-:W0:Y:S07]  /*0cc0*/  LDCU UR4, c[0x0][0x39c] ;  /* 0x00007380ff0477ac */ /* 0x000e2e0008000800 */
[----:B------:R-:W4:Y:S08]  /*0cd0*/  LDC R7, c[0x0][0x360] ;  /* 0x0000d800ff077b82 */ /* 0x000f300000000800 */
[----:B------:R-:W3:Y:S01]  /*0ce0*/  LDC.64 R4, c[0x0][0x390] ;  /* 0x0000e400ff047b82 */ /* 0x000ee20000000a00 */
[----:B-12---:R-:W-:-:S02]  /*0cf0*/  IMAD R0, R3, UR12, R0 ;  /* 0x0000000c03007c24 */ /* 0x006fc4000f8e0200 */
[----:B----4-:R-:W-:-:S04]  /*0d00*/  IMAD R3, R7, UR13, R2 ;  /* 0x0000000d07037c24 */ /* 0x010fc8000f8e0202 */
[----:B0-----:R-:W-:-:S04]  /*0d10*/  IMAD R3, R0, UR4, R3 ;  /* 0x0000000400037c24 */ /* 0x001fc8000f8e0203 */
[----:B---3--:R-:W-:-:S05]  /*0d20*/  IMAD.WIDE.U32 R2, R3, 0x4, R4 ;  /* 0x0000000403027825 */ /* 0x008fca00078e0004 */
[----:B------:R-:W-:Y:S01]  /*0d30*/  STG.E desc[UR10][R2.64], R23 ;  /* 0x0000001702007986 */ /* 0x000fe2000c10190a */
[----:B------:R-:W-:Y:S05]  /*0d40*/  EXIT ;  /* 0x000000000000794d */ /* 0x000fea0003800000 */
.L_x_22:
        /* <DEDUP_REMOVED lines=11> */
.L_x_26:


//--------------------- .nv.shared.reserved.0     --------------------------
	.section	.nv.shared.reserved.0,"aw",@nobits
	.weak		__nv_reservedSMEM_offset_0_alias
	.size		__nv_reservedSMEM_offset_0_alias, 0, 64
	.other		__nv_reservedSMEM_offset_0_alias,@"STO_CUDA_RESERVED_SHARED STV_DEFAULT"
__nv_reservedSMEM_offset_0_alias:
	.zero		0
	.zero		64


//--------------------- .nv.shared._Z12block_matmulPKfS0_Pfii --------------------------
	.section	.nv.shared._Z12block_matmulPKfS0_Pfii,"aw",@nobits
	.sectionflags	@""
	.align	4
.nv.shared._Z12block_matmulPKfS0_Pfii:
	.zero		3072


//--------------------- .nv.constant0._Z11init_matrixPf --------------------------
	.section	.nv.constant0._Z11init_matrixPf,"a",@progbits
	.sectionflags	@""
	.align	4
.nv.constant0._Z11init_matrixPf:
	.zero		904


//--------------------- .nv.constant0._Z6matmulPKfS0_Pfii --------------------------
	.section	.nv.constant0._Z6matmulPKfS0_Pfii,"a",@progbits
	.sectionflags	@""
	.align	4
.nv.constant0._Z6matmulPKfS0_Pfii:
	.zero		928


//--------------------- .nv.constant0._Z12block_matmulPKfS0_Pfii --------------------------
	.section	.nv.constant0._Z12block_matmulPKfS0_Pfii,"a",@progbits
	.sectionflags	@""
	.align	4
.nv.constant0._Z12block_matmulPKfS0_Pfii:
	.zero		928


//--------------------- SYMBOLS --------------------------

	.type		.nv.reservedSmem.offset0,@object
	.size		.nv.reservedSmem.offset0,0x4
	.type		.nv.reservedSmem.cap,@object
	.size		.nv.reservedSmem.cap,0x4
